//
// Generated by NVIDIA NVVM Compiler
//
// Compiler Build ID: CL-36424714
// Cuda compilation tools, release 13.0, V13.0.88
// Based on NVVM 20.0.0
//

.version 9.0
.target sm_100
.address_size 64

	// .globl	_Z5scalefiiPfi

.visible .entry _Z5scalefiiPfi(
	.param .f32 _Z5scalefiiPfi_param_0,
	.param .u32 _Z5scalefiiPfi_param_1,
	.param .u32 _Z5scalefiiPfi_param_2,
	.param .u64 .ptr .align 1 _Z5scalefiiPfi_param_3,
	.param .u32 _Z5scalefiiPfi_param_4
)
{
	.reg .pred 	%p<50>;
	.reg .b32 	%r<54>;
	.reg .b32 	%f<199>;
	.reg .b64 	%rd<34>;

	ld.param.f32 	%f27, [_Z5scalefiiPfi_param_0];
	ld.param.u32 	%r34, [_Z5scalefiiPfi_param_1];
	ld.param.u32 	%r32, [_Z5scalefiiPfi_param_2];
	ld.param.u64 	%rd12, [_Z5scalefiiPfi_param_3];
	ld.param.u32 	%r33, [_Z5scalefiiPfi_param_4];
	mov.u32 	%r35, %ntid.x;
	mov.u32 	%r36, %ctaid.x;
	mov.u32 	%r37, %tid.x;
	mad.lo.s32 	%r1, %r35, %r36, %r37;
	setp.ge.s32 	%p1, %r1, %r34;
	@%p1 bra 	$L__BB0_28;
	cvta.to.global.u64 	%rd1, %rd12;
	mul.lo.s32 	%r2, %r33, %r1;
	mul.wide.s32 	%rd13, %r2, 4;
	add.s64 	%rd2, %rd1, %rd13;
	ld.global.f32 	%f197, [%rd2];
	setp.lt.s32 	%p2, %r32, 2;
	mov.f32 	%f198, %f197;
	@%p2 bra 	$L__BB0_15;
	add.s32 	%r3, %r32, -1;
	add.s32 	%r39, %r32, -2;
	and.b32  	%r4, %r3, 7;
	setp.lt.u32 	%p3, %r39, 7;
	mov.b32 	%r47, 1;
	mov.f32 	%f198, %f197;
	@%p3 bra 	$L__BB0_6;
	and.b32  	%r41, %r3, -8;
	neg.s32 	%r45, %r41;
	add.s64 	%rd15, %rd13, %rd1;
	add.s64 	%rd31, %rd15, 16;
	mov.b32 	%r44, 0;
	mov.f32 	%f184, %f197;
$L__BB0_4:
	.pragma "nounroll";
	ld.global.f32 	%f29, [%rd31+-12];
	setp.lt.f32 	%p4, %f29, %f184;
	selp.f32 	%f30, %f29, %f184, %p4;
	setp.gt.f32 	%p5, %f29, %f197;
	selp.f32 	%f31, %f29, %f197, %p5;
	ld.global.f32 	%f32, [%rd31+-8];
	setp.lt.f32 	%p6, %f32, %f30;
	selp.f32 	%f33, %f32, %f30, %p6;
	setp.gt.f32 	%p7, %f32, %f31;
	selp.f32 	%f34, %f32, %f31, %p7;
	ld.global.f32 	%f35, [%rd31+-4];
	setp.lt.f32 	%p8, %f35, %f33;
	selp.f32 	%f36, %f35, %f33, %p8;
	setp.gt.f32 	%p9, %f35, %f34;
	selp.f32 	%f37, %f35, %f34, %p9;
	ld.global.f32 	%f38, [%rd31];
	setp.lt.f32 	%p10, %f38, %f36;
	selp.f32 	%f39, %f38, %f36, %p10;
	setp.gt.f32 	%p11, %f38, %f37;
	selp.f32 	%f40, %f38, %f37, %p11;
	ld.global.f32 	%f41, [%rd31+4];
	setp.lt.f32 	%p12, %f41, %f39;
	selp.f32 	%f42, %f41, %f39, %p12;
	setp.gt.f32 	%p13, %f41, %f40;
	selp.f32 	%f43, %f41, %f40, %p13;
	ld.global.f32 	%f44, [%rd31+8];
	setp.lt.f32 	%p14, %f44, %f42;
	selp.f32 	%f45, %f44, %f42, %p14;
	setp.gt.f32 	%p15, %f44, %f43;
	selp.f32 	%f46, %f44, %f43, %p15;
	ld.global.f32 	%f47, [%rd31+12];
	setp.lt.f32 	%p16, %f47, %f45;
	selp.f32 	%f48, %f47, %f45, %p16;
	setp.gt.f32 	%p17, %f47, %f46;
	selp.f32 	%f49, %f47, %f46, %p17;
	ld.global.f32 	%f50, [%rd31+16];
	setp.lt.f32 	%p18, %f50, %f48;
	selp.f32 	%f184, %f50, %f48, %p18;
	setp.gt.f32 	%p19, %f50, %f49;
	selp.f32 	%f197, %f50, %f49, %p19;
	add.s32 	%r45, %r45, 8;
	add.s32 	%r44, %r44, 8;
	add.s64 	%rd31, %rd31, 32;
	setp.ne.s32 	%p20, %r45, 0;
	@%p20 bra 	$L__BB0_4;
	add.s32 	%r47, %r44, 1;
	mov.f32 	%f198, %f197;
	mov.f32 	%f197, %f184;
$L__BB0_6:
	setp.eq.s32 	%p21, %r4, 0;
	@%p21 bra 	$L__BB0_15;
	and.b32  	%r12, %r3, 3;
	setp.lt.u32 	%p22, %r4, 4;
	@%p22 bra 	$L__BB0_9;
	mul.wide.u32 	%rd16, %r47, 4;
	add.s64 	%rd17, %rd2, %rd16;
	ld.global.f32 	%f52, [%rd17];
	setp.lt.f32 	%p23, %f52, %f197;
	selp.f32 	%f53, %f52, %f197, %p23;
	setp.gt.f32 	%p24, %f52, %f198;
	selp.f32 	%f54, %f52, %f198, %p24;
	ld.global.f32 	%f55, [%rd17+4];
	setp.lt.f32 	%p25, %f55, %f53;
	selp.f32 	%f56, %f55, %f53, %p25;
	setp.gt.f32 	%p26, %f55, %f54;
	selp.f32 	%f57, %f55, %f54, %p26;
	ld.global.f32 	%f58, [%rd17+8];
	setp.lt.f32 	%p27, %f58, %f56;
	selp.f32 	%f59, %f58, %f56, %p27;
	setp.gt.f32 	%p28, %f58, %f57;
	selp.f32 	%f60, %f58, %f57, %p28;
	ld.global.f32 	%f61, [%rd17+12];
	setp.lt.f32 	%p29, %f61, %f59;
	selp.f32 	%f197, %f61, %f59, %p29;
	setp.gt.f32 	%p30, %f61, %f60;
	selp.f32 	%f198, %f61, %f60, %p30;
	add.s32 	%r47, %r47, 4;
$L__BB0_9:
	setp.eq.s32 	%p31, %r12, 0;
	@%p31 bra 	$L__BB0_15;
	setp.eq.s32 	%p32, %r12, 1;
	@%p32 bra 	$L__BB0_12;
	mul.wide.u32 	%rd18, %r47, 4;
	add.s64 	%rd19, %rd2, %rd18;
	ld.global.f32 	%f63, [%rd19];
	setp.lt.f32 	%p33, %f63, %f197;
	selp.f32 	%f64, %f63, %f197, %p33;
	setp.gt.f32 	%p34, %f63, %f198;
	selp.f32 	%f65, %f63, %f198, %p34;
	ld.global.f32 	%f66, [%rd19+4];
	setp.lt.f32 	%p35, %f66, %f64;
	selp.f32 	%f197, %f66, %f64, %p35;
	setp.gt.f32 	%p36, %f66, %f65;
	selp.f32 	%f198, %f66, %f65, %p36;
	add.s32 	%r47, %r47, 2;
$L__BB0_12:
	and.b32  	%r42, %r3, 1;
	setp.eq.b32 	%p37, %r42, 1;
	not.pred 	%p38, %p37;
	@%p38 bra 	$L__BB0_15;
	mul.wide.u32 	%rd20, %r47, 4;
	add.s64 	%rd21, %rd2, %rd20;
	ld.global.f32 	%f22, [%rd21];
	setp.lt.f32 	%p39, %f22, %f197;
	selp.f32 	%f197, %f22, %f197, %p39;
	setp.leu.f32 	%p40, %f22, %f198;
	@%p40 bra 	$L__BB0_15;
	mov.f32 	%f198, %f22;
$L__BB0_15:
	sub.f32 	%f26, %f198, %f197;
	setp.lt.s32 	%p41, %r32, 1;
	@%p41 bra 	$L__BB0_28;
	and.b32  	%r17, %r32, 15;
	setp.lt.u32 	%p42, %r32, 16;
	mov.b32 	%r51, 0;
	@%p42 bra 	$L__BB0_19;
	and.b32  	%r51, %r32, 2147483632;
	neg.s32 	%r49, %r51;
	add.s64 	%rd23, %rd13, %rd1;
	add.s64 	%rd32, %rd23, 32;
$L__BB0_18:
	.pragma "nounroll";
	ld.global.f32 	%f67, [%rd32+-32];
	sub.f32 	%f68, %f67, %f197;
	mul.f32 	%f69, %f27, %f68;
	div.rn.f32 	%f70, %f69, %f26;
	st.global.f32 	[%rd32+-32], %f70;
	ld.global.f32 	%f71, [%rd32+-28];
	sub.f32 	%f72, %f71, %f197;
	mul.f32 	%f73, %f27, %f72;
	div.rn.f32 	%f74, %f73, %f26;
	st.global.f32 	[%rd32+-28], %f74;
	ld.global.f32 	%f75, [%rd32+-24];
	sub.f32 	%f76, %f75, %f197;
	mul.f32 	%f77, %f27, %f76;
	div.rn.f32 	%f78, %f77, %f26;
	st.global.f32 	[%rd32+-24], %f78;
	ld.global.f32 	%f79, [%rd32+-20];
	sub.f32 	%f80, %f79, %f197;
	mul.f32 	%f81, %f27, %f80;
	div.rn.f32 	%f82, %f81, %f26;
	st.global.f32 	[%rd32+-20], %f82;
	ld.global.f32 	%f83, [%rd32+-16];
	sub.f32 	%f84, %f83, %f197;
	mul.f32 	%f85, %f27, %f84;
	div.rn.f32 	%f86, %f85, %f26;
	st.global.f32 	[%rd32+-16], %f86;
	ld.global.f32 	%f87, [%rd32+-12];
	sub.f32 	%f88, %f87, %f197;
	mul.f32 	%f89, %f27, %f88;
	div.rn.f32 	%f90, %f89, %f26;
	st.global.f32 	[%rd32+-12], %f90;
	ld.global.f32 	%f91, [%rd32+-8];
	sub.f32 	%f92, %f91, %f197;
	mul.f32 	%f93, %f27, %f92;
	div.rn.f32 	%f94, %f93, %f26;
	st.global.f32 	[%rd32+-8], %f94;
	ld.global.f32 	%f95, [%rd32+-4];
	sub.f32 	%f96, %f95, %f197;
	mul.f32 	%f97, %f27, %f96;
	div.rn.f32 	%f98, %f97, %f26;
	st.global.f32 	[%rd32+-4], %f98;
	ld.global.f32 	%f99, [%rd32];
	sub.f32 	%f100, %f99, %f197;
	mul.f32 	%f101, %f27, %f100;
	div.rn.f32 	%f102, %f101, %f26;
	st.global.f32 	[%rd32], %f102;
	ld.global.f32 	%f103, [%rd32+4];
	sub.f32 	%f104, %f103, %f197;
	mul.f32 	%f105, %f27, %f104;
	div.rn.f32 	%f106, %f105, %f26;
	st.global.f32 	[%rd32+4], %f106;
	ld.global.f32 	%f107, [%rd32+8];
	sub.f32 	%f108, %f107, %f197;
	mul.f32 	%f109, %f27, %f108;
	div.rn.f32 	%f110, %f109, %f26;
	st.global.f32 	[%rd32+8], %f110;
	ld.global.f32 	%f111, [%rd32+12];
	sub.f32 	%f112, %f111, %f197;
	mul.f32 	%f113, %f27, %f112;
	div.rn.f32 	%f114, %f113, %f26;
	st.global.f32 	[%rd32+12], %f114;
	ld.global.f32 	%f115, [%rd32+16];
	sub.f32 	%f116, %f115, %f197;
	mul.f32 	%f117, %f27, %f116;
	div.rn.f32 	%f118, %f117, %f26;
	st.global.f32 	[%rd32+16], %f118;
	ld.global.f32 	%f119, [%rd32+20];
	sub.f32 	%f120, %f119, %f197;
	mul.f32 	%f121, %f27, %f120;
	div.rn.f32 	%f122, %f121, %f26;
	st.global.f32 	[%rd32+20], %f122;
	ld.global.f32 	%f123, [%rd32+24];
	sub.f32 	%f124, %f123, %f197;
	mul.f32 	%f125, %f27, %f124;
	div.rn.f32 	%f126, %f125, %f26;
	st.global.f32 	[%rd32+24], %f126;
	ld.global.f32 	%f127, [%rd32+28];
	sub.f32 	%f128, %f127, %f197;
	mul.f32 	%f129, %f27, %f128;
	div.rn.f32 	%f130, %f129, %f26;
	st.global.f32 	[%rd32+28], %f130;
	add.s32 	%r49, %r49, 16;
	add.s64 	%rd32, %rd32, 64;
	setp.ne.s32 	%p43, %r49, 0;
	@%p43 bra 	$L__BB0_18;
$L__BB0_19:
	setp.eq.s32 	%p44, %r17, 0;
	@%p44 bra 	$L__BB0_28;
	and.b32  	%r23, %r32, 7;
	setp.lt.u32 	%p45, %r17, 8;
	@%p45 bra 	$L__BB0_22;
	mul.wide.u32 	%rd24, %r51, 4;
	add.s64 	%rd25, %rd2, %rd24;
	ld.global.f32 	%f131, [%rd25];
	sub.f32 	%f132, %f131, %f197;
	mul.f32 	%f133, %f27, %f132;
	div.rn.f32 	%f134, %f133, %f26;
	st.global.f32 	[%rd25], %f134;
	ld.global.f32 	%f135, [%rd25+4];
	sub.f32 	%f136, %f135, %f197;
	mul.f32 	%f137, %f27, %f136;
	div.rn.f32 	%f138, %f137, %f26;
	st.global.f32 	[%rd25+4], %f138;
	ld.global.f32 	%f139, [%rd25+8];
	sub.f32 	%f140, %f139, %f197;
	mul.f32 	%f141, %f27, %f140;
	div.rn.f32 	%f142, %f141, %f26;
	st.global.f32 	[%rd25+8], %f142;
	ld.global.f32 	%f143, [%rd25+12];
	sub.f32 	%f144, %f143, %f197;
	mul.f32 	%f145, %f27, %f144;
	div.rn.f32 	%f146, %f145, %f26;
	st.global.f32 	[%rd25+12], %f146;
	ld.global.f32 	%f147, [%rd25+16];
	sub.f32 	%f148, %f147, %f197;
	mul.f32 	%f149, %f27, %f148;
	div.rn.f32 	%f150, %f149, %f26;
	st.global.f32 	[%rd25+16], %f150;
	ld.global.f32 	%f151, [%rd25+20];
	sub.f32 	%f152, %f151, %f197;
	mul.f32 	%f153, %f27, %f152;
	div.rn.f32 	%f154, %f153, %f26;
	st.global.f32 	[%rd25+20], %f154;
	ld.global.f32 	%f155, [%rd25+24];
	sub.f32 	%f156, %f155, %f197;
	mul.f32 	%f157, %f27, %f156;
	div.rn.f32 	%f158, %f157, %f26;
	st.global.f32 	[%rd25+24], %f158;
	ld.global.f32 	%f159, [%rd25+28];
	sub.f32 	%f160, %f159, %f197;
	mul.f32 	%f161, %f27, %f160;
	div.rn.f32 	%f162, %f161, %f26;
	st.global.f32 	[%rd25+28], %f162;
	add.s32 	%r51, %r51, 8;
$L__BB0_22:
	setp.eq.s32 	%p46, %r23, 0;
	@%p46 bra 	$L__BB0_28;
	and.b32  	%r26, %r32, 3;
	setp.lt.u32 	%p47, %r23, 4;
	@%p47 bra 	$L__BB0_25;
	mul.wide.u32 	%rd26, %r51, 4;
	add.s64 	%rd27, %rd2, %rd26;
	ld.global.f32 	%f163, [%rd27];
	sub.f32 	%f164, %f163, %f197;
	mul.f32 	%f165, %f27, %f164;
	div.rn.f32 	%f166, %f165, %f26;
	st.global.f32 	[%rd27], %f166;
	ld.global.f32 	%f167, [%rd27+4];
	sub.f32 	%f168, %f167, %f197;
	mul.f32 	%f169, %f27, %f168;
	div.rn.f32 	%f170, %f169, %f26;
	st.global.f32 	[%rd27+4], %f170;
	ld.global.f32 	%f171, [%rd27+8];
	sub.f32 	%f172, %f171, %f197;
	mul.f32 	%f173, %f27, %f172;
	div.rn.f32 	%f174, %f173, %f26;
	st.global.f32 	[%rd27+8], %f174;
	ld.global.f32 	%f175, [%rd27+12];
	sub.f32 	%f176, %f175, %f197;
	mul.f32 	%f177, %f27, %f176;
	div.rn.f32 	%f178, %f177, %f26;
	st.global.f32 	[%rd27+12], %f178;
	add.s32 	%r51, %r51, 4;
$L__BB0_25:
	setp.eq.s32 	%p48, %r26, 0;
	@%p48 bra 	$L__BB0_28;
	mul.wide.u32 	%rd29, %r51, 4;
	add.s64 	%rd30, %rd13, %rd29;
	add.s64 	%rd33, %rd1, %rd30;
	neg.s32 	%r53, %r26;
$L__BB0_27:
	.pragma "nounroll";
	ld.global.f32 	%f179, [%rd33];
	sub.f32 	%f180, %f179, %f197;
	mul.f32 	%f181, %f27, %f180;
	div.rn.f32 	%f182, %f181, %f26;
	st.global.f32 	[%rd33], %f182;
	add.s64 	%rd33, %rd33, 4;
	add.s32 	%r53, %r53, 1;
	setp.ne.s32 	%p49, %r53, 0;
	@%p49 bra 	$L__BB0_27;
$L__BB0_28:
	ret;

}
	// .globl	_Z14get_bin_scoresiiiPfiiS_iS_i
.visible .entry _Z14get_bin_scoresiiiPfiiS_iS_i(
	.param .u32 _Z14get_bin_scoresiiiPfiiS_iS_i_param_0,
	.param .u32 _Z14get_bin_scoresiiiPfiiS_iS_i_param_1,
	.param .u32 _Z14get_bin_scoresiiiPfiiS_iS_i_param_2,
	.param .u64 .ptr .align 1 _Z14get_bin_scoresiiiPfiiS_iS_i_param_3,
	.param .u32 _Z14get_bin_scoresiiiPfiiS_iS_i_param_4,
	.param .u32 _Z14get_bin_scoresiiiPfiiS_iS_i_param_5,
	.param .u64 .ptr .align 1 _Z14get_bin_scoresiiiPfiiS_iS_i_param_6,
	.param .u32 _Z14get_bin_scoresiiiPfiiS_iS_i_param_7,
	.param .u64 .ptr .align 1 _Z14get_bin_scoresiiiPfiiS_iS_i_param_8,
	.param .u32 _Z14get_bin_scoresiiiPfiiS_iS_i_param_9
)
{
	.reg .pred 	%p<39>;
	.reg .b32 	%r<107>;
	.reg .b32 	%f<62>;
	.reg .b64 	%rd<122>;

	ld.param.u32 	%r28, [_Z14get_bin_scoresiiiPfiiS_iS_i_param_0];
	ld.param.u32 	%r29, [_Z14get_bin_scoresiiiPfiiS_iS_i_param_1];
	ld.param.u32 	%r30, [_Z14get_bin_scoresiiiPfiiS_iS_i_param_2];
	ld.param.u64 	%rd30, [_Z14get_bin_scoresiiiPfiiS_iS_i_param_3];
	ld.param.u32 	%r31, [_Z14get_bin_scoresiiiPfiiS_iS_i_param_4];
	ld.param.u32 	%r34, [_Z14get_bin_scoresiiiPfiiS_iS_i_param_5];
	ld.param.u32 	%r32, [_Z14get_bin_scoresiiiPfiiS_iS_i_param_7];
	ld.param.u64 	%rd29, [_Z14get_bin_scoresiiiPfiiS_iS_i_param_8];
	ld.param.u32 	%r33, [_Z14get_bin_scoresiiiPfiiS_iS_i_param_9];
	cvta.to.global.u64 	%rd1, %rd30;
	mov.u32 	%r35, %ntid.x;
	mov.u32 	%r36, %ctaid.x;
	mov.u32 	%r37, %tid.x;
	mad.lo.s32 	%r1, %r35, %r36, %r37;
	setp.ge.s32 	%p3, %r1, %r34;
	@%p3 bra 	$L__BB1_31;
	cvta.to.global.u64 	%rd2, %rd29;
	mul.lo.s32 	%r38, %r32, %r1;
	cvt.s64.s32 	%rd3, %r38;
	mul.lo.s32 	%r2, %r33, %r1;
	setp.lt.s32 	%p4, %r31, 1;
	@%p4 bra 	$L__BB1_31;
	mul.wide.s32 	%rd31, %r2, 4;
	add.s64 	%rd118, %rd2, %rd31;
	setp.lt.s32 	%p5, %r29, 2;
	@%p5 bra 	$L__BB1_19;
	min.s32 	%r3, %r28, %r30;
	mov.b32 	%r103, 0;
$L__BB1_4:
	ld.param.u64 	%rd113, [_Z14get_bin_scoresiiiPfiiS_iS_i_param_6];
	cvt.u64.u32 	%rd32, %r103;
	add.s64 	%rd33, %rd32, %rd3;
	cvta.to.global.u64 	%rd34, %rd113;
	shl.b64 	%rd35, %rd33, 2;
	add.s64 	%rd36, %rd34, %rd35;
	ld.global.f32 	%f1, [%rd36];
	cvt.rmi.f32.f32 	%f14, %f1;
	cvt.rzi.s32.f32 	%r41, %f14;
	add.s32 	%r42, %r41, %r29;
	min.s32 	%r43, %r42, %r28;
	add.s32 	%r16, %r43, -1;
	mul.wide.s32 	%rd37, %r43, 4;
	add.s64 	%rd38, %rd118, %rd37;
	mov.b32 	%r44, 1065353216;
	st.global.u32 	[%rd38+-4], %r44;
	add.s64 	%rd23, %rd118, 4;
	add.s32 	%r17, %r43, 1;
	mov.b32 	%r104, 2;
$L__BB1_5:
	sub.s32 	%r106, %r16, %r104;
	mul.wide.s32 	%rd39, %r104, 4;
	add.s64 	%rd24, %rd1, %rd39;
	mov.u32 	%r105, %r17;
$L__BB1_6:
	add.s32 	%r22, %r106, 1;
	mul.wide.s32 	%rd25, %r106, 4;
	add.s32 	%r23, %r106, 2;
	setp.lt.s32 	%p7, %r106, -1;
	setp.le.s32 	%p8, %r3, %r22;
	or.pred  	%p9, %p8, %p7;
	mov.pred 	%p38, -1;
	@%p9 bra 	$L__BB1_8;
	add.s32 	%r46, %r105, -2;
	setp.lt.s32 	%p38, %r46, 0;
$L__BB1_8:
	add.s64 	%rd26, %rd23, %rd25;
	setp.ge.s32 	%p10, %r106, %r30;
	or.pred  	%p11, %p10, %p38;
	mov.f32 	%f59, 0f00000000;
	@%p11 bra 	$L__BB1_12;
	add.s64 	%rd40, %rd1, %rd25;
	ld.global.f32 	%f17, [%rd40+4];
	sub.f32 	%f2, %f1, %f17;
	add.s64 	%rd41, %rd24, %rd25;
	ld.global.f32 	%f18, [%rd41];
	sub.f32 	%f3, %f18, %f17;
	setp.eq.f32 	%p12, %f2, %f3;
	setp.neu.f32 	%p13, %f2, 0f00000000;
	and.pred  	%p14, %p13, %p12;
	mov.f32 	%f58, 0f3F800000;
	@%p14 bra 	$L__BB1_11;
	setp.neu.f32 	%p15, %f3, 0f00000000;
	div.rn.f32 	%f19, %f2, %f3;
	selp.f32 	%f58, %f19, 0f00000000, %p15;
$L__BB1_11:
	ld.global.f32 	%f20, [%rd26];
	mul.f32 	%f59, %f58, %f20;
$L__BB1_12:
	setp.lt.s32 	%p16, %r106, -2;
	setp.ge.s32 	%p17, %r23, %r3;
	or.pred  	%p18, %p16, %p17;
	add.s32 	%r24, %r105, -1;
	setp.lt.s32 	%p19, %r24, 0;
	setp.ge.s32 	%p20, %r24, %r30;
	or.pred  	%p21, %p19, %p20;
	or.pred  	%p22, %p18, %p21;
	mov.f32 	%f61, 0f00000000;
	@%p22 bra 	$L__BB1_16;
	mul.wide.u32 	%rd42, %r24, 4;
	add.s64 	%rd43, %rd1, %rd42;
	ld.global.f32 	%f23, [%rd43];
	sub.f32 	%f8, %f23, %f1;
	mul.wide.u32 	%rd44, %r23, 4;
	add.s64 	%rd45, %rd1, %rd44;
	ld.global.f32 	%f24, [%rd45];
	sub.f32 	%f9, %f23, %f24;
	setp.eq.f32 	%p23, %f8, %f9;
	setp.neu.f32 	%p24, %f8, 0f00000000;
	and.pred  	%p25, %p24, %p23;
	mov.f32 	%f60, 0f3F800000;
	@%p25 bra 	$L__BB1_15;
	setp.neu.f32 	%p26, %f9, 0f00000000;
	div.rn.f32 	%f25, %f8, %f9;
	selp.f32 	%f60, %f25, 0f00000000, %p26;
$L__BB1_15:
	add.s64 	%rd47, %rd118, %rd44;
	ld.global.f32 	%f26, [%rd47];
	mul.f32 	%f61, %f60, %f26;
$L__BB1_16:
	add.f32 	%f27, %f59, %f61;
	st.global.f32 	[%rd26], %f27;
	add.s32 	%r105, %r105, 1;
	setp.lt.s32 	%p27, %r22, %r16;
	mov.u32 	%r106, %r22;
	@%p27 bra 	$L__BB1_6;
	add.s32 	%r26, %r104, 1;
	setp.ne.s32 	%p28, %r104, %r29;
	mov.u32 	%r104, %r26;
	@%p28 bra 	$L__BB1_5;
	add.s32 	%r103, %r103, 1;
	mul.wide.s32 	%rd48, %r28, 4;
	add.s64 	%rd118, %rd118, %rd48;
	setp.ne.s32 	%p29, %r103, %r31;
	@%p29 bra 	$L__BB1_4;
	bra.uni 	$L__BB1_31;
$L__BB1_19:
	setp.lt.u32 	%p30, %r31, 8;
	mov.b32 	%r101, 0;
	@%p30 bra 	$L__BB1_23;
	ld.param.u64 	%rd114, [_Z14get_bin_scoresiiiPfiiS_iS_i_param_6];
	and.b32  	%r101, %r31, 2147483640;
	neg.s32 	%r99, %r101;
	add.s64 	%rd50, %rd31, %rd2;
	add.s64 	%rd117, %rd50, -4;
	mul.wide.s32 	%rd6, %r28, 24;
	mul.wide.s32 	%rd7, %r28, 20;
	mul.wide.s32 	%rd8, %r28, 16;
	mul.wide.s32 	%rd9, %r28, 12;
	shl.b64 	%rd51, %rd3, 2;
	cvta.to.global.u64 	%rd52, %rd114;
	add.s64 	%rd53, %rd51, %rd52;
	add.s64 	%rd116, %rd53, 16;
$L__BB1_21:
	.pragma "nounroll";
	ld.global.f32 	%f28, [%rd116+-16];
	cvt.rmi.f32.f32 	%f29, %f28;
	cvt.rzi.s32.f32 	%r49, %f29;
	add.s32 	%r50, %r49, %r29;
	min.s32 	%r51, %r50, %r28;
	mul.wide.s32 	%rd54, %r51, 4;
	add.s64 	%rd55, %rd117, %rd54;
	mov.b32 	%r52, 1065353216;
	st.global.u32 	[%rd55], %r52;
	ld.global.f32 	%f30, [%rd116+-12];
	cvt.rmi.f32.f32 	%f31, %f30;
	cvt.rzi.s32.f32 	%r53, %f31;
	add.s32 	%r54, %r53, %r29;
	min.s32 	%r55, %r54, %r28;
	mul.wide.s32 	%rd56, %r55, 4;
	mul.wide.s32 	%rd57, %r28, 4;
	add.s64 	%rd58, %rd117, %rd57;
	add.s64 	%rd59, %rd58, %rd56;
	st.global.u32 	[%rd59], %r52;
	ld.global.f32 	%f32, [%rd116+-8];
	cvt.rmi.f32.f32 	%f33, %f32;
	cvt.rzi.s32.f32 	%r56, %f33;
	add.s32 	%r57, %r56, %r29;
	min.s32 	%r58, %r57, %r28;
	mul.wide.s32 	%rd60, %r58, 4;
	mul.wide.s32 	%rd61, %r28, 8;
	add.s64 	%rd62, %rd117, %rd61;
	add.s64 	%rd63, %rd62, %rd60;
	st.global.u32 	[%rd63], %r52;
	ld.global.f32 	%f34, [%rd116+-4];
	cvt.rmi.f32.f32 	%f35, %f34;
	cvt.rzi.s32.f32 	%r59, %f35;
	add.s32 	%r60, %r59, %r29;
	min.s32 	%r61, %r60, %r28;
	mul.wide.s32 	%rd64, %r61, 4;
	add.s64 	%rd65, %rd117, %rd9;
	add.s64 	%rd66, %rd65, %rd64;
	st.global.u32 	[%rd66], %r52;
	ld.global.f32 	%f36, [%rd116];
	cvt.rmi.f32.f32 	%f37, %f36;
	cvt.rzi.s32.f32 	%r62, %f37;
	add.s32 	%r63, %r62, %r29;
	min.s32 	%r64, %r63, %r28;
	mul.wide.s32 	%rd67, %r64, 4;
	add.s64 	%rd68, %rd117, %rd8;
	add.s64 	%rd69, %rd68, %rd67;
	st.global.u32 	[%rd69], %r52;
	ld.global.f32 	%f38, [%rd116+4];
	cvt.rmi.f32.f32 	%f39, %f38;
	cvt.rzi.s32.f32 	%r65, %f39;
	add.s32 	%r66, %r65, %r29;
	min.s32 	%r67, %r66, %r28;
	mul.wide.s32 	%rd70, %r67, 4;
	add.s64 	%rd71, %rd117, %rd7;
	add.s64 	%rd72, %rd71, %rd70;
	st.global.u32 	[%rd72], %r52;
	ld.global.f32 	%f40, [%rd116+8];
	cvt.rmi.f32.f32 	%f41, %f40;
	cvt.rzi.s32.f32 	%r68, %f41;
	add.s32 	%r69, %r68, %r29;
	min.s32 	%r70, %r69, %r28;
	mul.wide.s32 	%rd73, %r70, 4;
	add.s64 	%rd74, %rd117, %rd6;
	add.s64 	%rd75, %rd74, %rd73;
	st.global.u32 	[%rd75], %r52;
	ld.global.f32 	%f42, [%rd116+12];
	cvt.rmi.f32.f32 	%f43, %f42;
	cvt.rzi.s32.f32 	%r71, %f43;
	add.s32 	%r72, %r71, %r29;
	min.s32 	%r73, %r72, %r28;
	mul.wide.s32 	%rd76, %r73, 4;
	mul.wide.s32 	%rd77, %r28, 28;
	add.s64 	%rd78, %rd117, %rd77;
	add.s64 	%rd79, %rd78, %rd76;
	st.global.u32 	[%rd79], %r52;
	add.s32 	%r99, %r99, 8;
	mul.wide.s32 	%rd80, %r28, 32;
	add.s64 	%rd117, %rd117, %rd80;
	add.s64 	%rd116, %rd116, 32;
	setp.ne.s32 	%p31, %r99, 0;
	@%p31 bra 	$L__BB1_21;
	add.s64 	%rd118, %rd117, 4;
$L__BB1_23:
	and.b32  	%r9, %r31, 7;
	setp.eq.s32 	%p32, %r9, 0;
	@%p32 bra 	$L__BB1_31;
	ld.param.u64 	%rd115, [_Z14get_bin_scoresiiiPfiiS_iS_i_param_6];
	cvta.to.global.u64 	%rd17, %rd115;
	and.b32  	%r10, %r31, 3;
	setp.lt.u32 	%p33, %r9, 4;
	@%p33 bra 	$L__BB1_26;
	cvt.u64.u32 	%rd81, %r101;
	add.s64 	%rd82, %rd81, %rd3;
	shl.b64 	%rd83, %rd82, 2;
	add.s64 	%rd84, %rd17, %rd83;
	ld.global.f32 	%f44, [%rd84];
	cvt.rmi.f32.f32 	%f45, %f44;
	cvt.rzi.s32.f32 	%r74, %f45;
	add.s32 	%r75, %r74, %r29;
	min.s32 	%r76, %r75, %r28;
	mul.wide.s32 	%rd85, %r76, 4;
	add.s64 	%rd86, %rd118, %rd85;
	mov.b32 	%r77, 1065353216;
	st.global.u32 	[%rd86+-4], %r77;
	mul.wide.s32 	%rd87, %r28, 4;
	add.s64 	%rd88, %rd118, %rd87;
	ld.global.f32 	%f46, [%rd84+4];
	cvt.rmi.f32.f32 	%f47, %f46;
	cvt.rzi.s32.f32 	%r78, %f47;
	add.s32 	%r79, %r78, %r29;
	min.s32 	%r80, %r79, %r28;
	mul.wide.s32 	%rd89, %r80, 4;
	add.s64 	%rd90, %rd88, %rd89;
	st.global.u32 	[%rd90+-4], %r77;
	add.s64 	%rd91, %rd88, %rd87;
	ld.global.f32 	%f48, [%rd84+8];
	cvt.rmi.f32.f32 	%f49, %f48;
	cvt.rzi.s32.f32 	%r81, %f49;
	add.s32 	%r82, %r81, %r29;
	min.s32 	%r83, %r82, %r28;
	mul.wide.s32 	%rd92, %r83, 4;
	add.s64 	%rd93, %rd91, %rd92;
	st.global.u32 	[%rd93+-4], %r77;
	add.s64 	%rd94, %rd91, %rd87;
	ld.global.f32 	%f50, [%rd84+12];
	cvt.rmi.f32.f32 	%f51, %f50;
	cvt.rzi.s32.f32 	%r84, %f51;
	add.s32 	%r85, %r84, %r29;
	min.s32 	%r86, %r85, %r28;
	mul.wide.s32 	%rd95, %r86, 4;
	add.s64 	%rd96, %rd94, %rd95;
	st.global.u32 	[%rd96+-4], %r77;
	add.s64 	%rd118, %rd94, %rd87;
	add.s32 	%r101, %r101, 4;
$L__BB1_26:
	setp.eq.s32 	%p34, %r10, 0;
	@%p34 bra 	$L__BB1_31;
	setp.eq.s32 	%p35, %r10, 1;
	@%p35 bra 	$L__BB1_29;
	cvt.u64.u32 	%rd97, %r101;
	add.s64 	%rd98, %rd97, %rd3;
	shl.b64 	%rd99, %rd98, 2;
	add.s64 	%rd100, %rd17, %rd99;
	ld.global.f32 	%f52, [%rd100];
	cvt.rmi.f32.f32 	%f53, %f52;
	cvt.rzi.s32.f32 	%r87, %f53;
	add.s32 	%r88, %r87, %r29;
	min.s32 	%r89, %r88, %r28;
	mul.wide.s32 	%rd101, %r89, 4;
	add.s64 	%rd102, %rd118, %rd101;
	mov.b32 	%r90, 1065353216;
	st.global.u32 	[%rd102+-4], %r90;
	mul.wide.s32 	%rd103, %r28, 4;
	add.s64 	%rd104, %rd118, %rd103;
	ld.global.f32 	%f54, [%rd100+4];
	cvt.rmi.f32.f32 	%f55, %f54;
	cvt.rzi.s32.f32 	%r91, %f55;
	add.s32 	%r92, %r91, %r29;
	min.s32 	%r93, %r92, %r28;
	mul.wide.s32 	%rd105, %r93, 4;
	add.s64 	%rd106, %rd104, %rd105;
	st.global.u32 	[%rd106+-4], %r90;
	add.s64 	%rd118, %rd104, %rd103;
	add.s32 	%r101, %r101, 2;
$L__BB1_29:
	and.b32  	%r94, %r31, 1;
	setp.eq.b32 	%p36, %r94, 1;
	not.pred 	%p37, %p36;
	@%p37 bra 	$L__BB1_31;
	cvt.u64.u32 	%rd107, %r101;
	add.s64 	%rd108, %rd107, %rd3;
	shl.b64 	%rd109, %rd108, 2;
	add.s64 	%rd110, %rd17, %rd109;
	ld.global.f32 	%f56, [%rd110];
	cvt.rmi.f32.f32 	%f57, %f56;
	cvt.rzi.s32.f32 	%r95, %f57;
	add.s32 	%r96, %r95, %r29;
	min.s32 	%r97, %r96, %r28;
	mul.wide.s32 	%rd111, %r97, 4;
	add.s64 	%rd112, %rd118, %rd111;
	mov.b32 	%r98, 1065353216;
	st.global.u32 	[%rd112+-4], %r98;
$L__BB1_31:
	ret;

}
	// .globl	_Z11get_entropyiiiPfiS_
.visible .entry _Z11get_entropyiiiPfiS_(
	.param .u32 _Z11get_entropyiiiPfiS__param_0,
	.param .u32 _Z11get_entropyiiiPfiS__param_1,
	.param .u32 _Z11get_entropyiiiPfiS__param_2,
	.param .u64 .ptr .align 1 _Z11get_entropyiiiPfiS__param_3,
	.param .u32 _Z11get_entropyiiiPfiS__param_4,
	.param .u64 .ptr .align 1 _Z11get_entropyiiiPfiS__param_5
)
{
	.reg .pred 	%p<24>;
	.reg .b32 	%r<129>;
	.reg .b32 	%f<135>;
	.reg .b64 	%rd<137>;
	.reg .b64 	%fd<8>;

	ld.param.u32 	%r78, [_Z11get_entropyiiiPfiS__param_0];
	ld.param.u32 	%r79, [_Z11get_entropyiiiPfiS__param_1];
	ld.param.u32 	%r81, [_Z11get_entropyiiiPfiS__param_2];
	ld.param.u64 	%rd7, [_Z11get_entropyiiiPfiS__param_3];
	ld.param.u32 	%r80, [_Z11get_entropyiiiPfiS__param_4];
	cvta.to.global.u64 	%rd1, %rd7;
	mov.u32 	%r82, %ntid.x;
	mov.u32 	%r83, %ctaid.x;
	mov.u32 	%r84, %tid.x;
	mad.lo.s32 	%r1, %r82, %r83, %r84;
	setp.ge.s32 	%p1, %r1, %r81;
	@%p1 bra 	$L__BB2_37;
	mul.lo.s32 	%r85, %r80, %r1;
	cvt.s64.s32 	%rd2, %r85;
	setp.lt.s32 	%p2, %r78, 1;
	mov.f32 	%f134, 0f00000000;
	@%p2 bra 	$L__BB2_36;
	setp.lt.s32 	%p3, %r79, 1;
	cvt.rn.f64.s32 	%fd1, %r79;
	@%p3 bra 	$L__BB2_20;
	and.b32  	%r2, %r79, 15;
	and.b32  	%r3, %r79, 7;
	and.b32  	%r4, %r79, 2147483632;
	and.b32  	%r5, %r79, 3;
	neg.s32 	%r6, %r4;
	shl.b32 	%r7, %r78, 4;
	shl.b32 	%r8, %r78, 1;
	mul.lo.s32 	%r9, %r78, 5;
	mul.lo.s32 	%r10, %r78, 6;
	mul.lo.s32 	%r11, %r78, 7;
	shl.b32 	%r12, %r78, 3;
	mul.lo.s32 	%r13, %r78, 13;
	mul.lo.s32 	%r14, %r78, 14;
	mul.lo.s32 	%r15, %r78, 15;
	mov.f32 	%f134, 0f00000000;
	mov.b32 	%r107, 0;
	mul.wide.u32 	%rd71, %r7, 4;
$L__BB2_4:
	setp.lt.u32 	%p13, %r79, 16;
	mov.f32 	%f123, 0f00000000;
	mov.b32 	%r125, 0;
	@%p13 bra 	$L__BB2_7;
	add.s32 	%r122, %r78, %r107;
	add.s32 	%r121, %r8, %r107;
	mad.lo.s32 	%r120, %r78, 3, %r107;
	shl.b32 	%r91, %r78, 2;
	add.s32 	%r119, %r91, %r107;
	add.s32 	%r118, %r9, %r107;
	add.s32 	%r117, %r10, %r107;
	add.s32 	%r116, %r11, %r107;
	add.s32 	%r115, %r12, %r107;
	mad.lo.s32 	%r114, %r78, 9, %r107;
	mad.lo.s32 	%r113, %r78, 10, %r107;
	mad.lo.s32 	%r112, %r78, 11, %r107;
	mad.lo.s32 	%r111, %r78, 12, %r107;
	add.s32 	%r110, %r13, %r107;
	add.s32 	%r109, %r14, %r107;
	add.s32 	%r108, %r15, %r107;
	cvt.u64.u32 	%rd8, %r107;
	add.s64 	%rd9, %rd2, %rd8;
	shl.b64 	%rd10, %rd9, 2;
	add.s64 	%rd136, %rd1, %rd10;
	mov.f32 	%f123, 0f00000000;
	mov.u32 	%r123, %r6;
$L__BB2_6:
	.pragma "nounroll";
	ld.global.f32 	%f55, [%rd136];
	add.f32 	%f56, %f123, %f55;
	cvt.u64.u32 	%rd11, %r122;
	add.s64 	%rd12, %rd11, %rd2;
	shl.b64 	%rd13, %rd12, 2;
	add.s64 	%rd14, %rd1, %rd13;
	ld.global.f32 	%f57, [%rd14];
	add.f32 	%f58, %f56, %f57;
	cvt.u64.u32 	%rd15, %r121;
	add.s64 	%rd16, %rd15, %rd2;
	shl.b64 	%rd17, %rd16, 2;
	add.s64 	%rd18, %rd1, %rd17;
	ld.global.f32 	%f59, [%rd18];
	add.f32 	%f60, %f58, %f59;
	cvt.u64.u32 	%rd19, %r120;
	add.s64 	%rd20, %rd19, %rd2;
	shl.b64 	%rd21, %rd20, 2;
	add.s64 	%rd22, %rd1, %rd21;
	ld.global.f32 	%f61, [%rd22];
	add.f32 	%f62, %f60, %f61;
	cvt.u64.u32 	%rd23, %r119;
	add.s64 	%rd24, %rd23, %rd2;
	shl.b64 	%rd25, %rd24, 2;
	add.s64 	%rd26, %rd1, %rd25;
	ld.global.f32 	%f63, [%rd26];
	add.f32 	%f64, %f62, %f63;
	cvt.u64.u32 	%rd27, %r118;
	add.s64 	%rd28, %rd27, %rd2;
	shl.b64 	%rd29, %rd28, 2;
	add.s64 	%rd30, %rd1, %rd29;
	ld.global.f32 	%f65, [%rd30];
	add.f32 	%f66, %f64, %f65;
	cvt.u64.u32 	%rd31, %r117;
	add.s64 	%rd32, %rd31, %rd2;
	shl.b64 	%rd33, %rd32, 2;
	add.s64 	%rd34, %rd1, %rd33;
	ld.global.f32 	%f67, [%rd34];
	add.f32 	%f68, %f66, %f67;
	cvt.u64.u32 	%rd35, %r116;
	add.s64 	%rd36, %rd35, %rd2;
	shl.b64 	%rd37, %rd36, 2;
	add.s64 	%rd38, %rd1, %rd37;
	ld.global.f32 	%f69, [%rd38];
	add.f32 	%f70, %f68, %f69;
	cvt.u64.u32 	%rd39, %r115;
	add.s64 	%rd40, %rd39, %rd2;
	shl.b64 	%rd41, %rd40, 2;
	add.s64 	%rd42, %rd1, %rd41;
	ld.global.f32 	%f71, [%rd42];
	add.f32 	%f72, %f70, %f71;
	cvt.u64.u32 	%rd43, %r114;
	add.s64 	%rd44, %rd43, %rd2;
	shl.b64 	%rd45, %rd44, 2;
	add.s64 	%rd46, %rd1, %rd45;
	ld.global.f32 	%f73, [%rd46];
	add.f32 	%f74, %f72, %f73;
	cvt.u64.u32 	%rd47, %r113;
	add.s64 	%rd48, %rd47, %rd2;
	shl.b64 	%rd49, %rd48, 2;
	add.s64 	%rd50, %rd1, %rd49;
	ld.global.f32 	%f75, [%rd50];
	add.f32 	%f76, %f74, %f75;
	cvt.u64.u32 	%rd51, %r112;
	add.s64 	%rd52, %rd51, %rd2;
	shl.b64 	%rd53, %rd52, 2;
	add.s64 	%rd54, %rd1, %rd53;
	ld.global.f32 	%f77, [%rd54];
	add.f32 	%f78, %f76, %f77;
	cvt.u64.u32 	%rd55, %r111;
	add.s64 	%rd56, %rd55, %rd2;
	shl.b64 	%rd57, %rd56, 2;
	add.s64 	%rd58, %rd1, %rd57;
	ld.global.f32 	%f79, [%rd58];
	add.f32 	%f80, %f78, %f79;
	cvt.u64.u32 	%rd59, %r110;
	add.s64 	%rd60, %rd59, %rd2;
	shl.b64 	%rd61, %rd60, 2;
	add.s64 	%rd62, %rd1, %rd61;
	ld.global.f32 	%f81, [%rd62];
	add.f32 	%f82, %f80, %f81;
	cvt.u64.u32 	%rd63, %r109;
	add.s64 	%rd64, %rd63, %rd2;
	shl.b64 	%rd65, %rd64, 2;
	add.s64 	%rd66, %rd1, %rd65;
	ld.global.f32 	%f83, [%rd66];
	add.f32 	%f84, %f82, %f83;
	cvt.u64.u32 	%rd67, %r108;
	add.s64 	%rd68, %rd67, %rd2;
	shl.b64 	%rd69, %rd68, 2;
	add.s64 	%rd70, %rd1, %rd69;
	ld.global.f32 	%f85, [%rd70];
	add.f32 	%f123, %f84, %f85;
	add.s32 	%r123, %r123, 16;
	add.s32 	%r122, %r122, %r7;
	add.s32 	%r121, %r121, %r7;
	add.s32 	%r120, %r120, %r7;
	add.s32 	%r119, %r119, %r7;
	add.s32 	%r118, %r118, %r7;
	add.s32 	%r117, %r117, %r7;
	add.s32 	%r116, %r116, %r7;
	add.s32 	%r115, %r115, %r7;
	add.s32 	%r114, %r114, %r7;
	add.s32 	%r113, %r113, %r7;
	add.s32 	%r112, %r112, %r7;
	add.s32 	%r111, %r111, %r7;
	add.s32 	%r110, %r110, %r7;
	add.s32 	%r109, %r109, %r7;
	add.s32 	%r108, %r108, %r7;
	add.s64 	%rd136, %rd136, %rd71;
	setp.ne.s32 	%p14, %r123, 0;
	mov.u32 	%r125, %r4;
	@%p14 bra 	$L__BB2_6;
$L__BB2_7:
	setp.eq.s32 	%p15, %r2, 0;
	@%p15 bra 	$L__BB2_17;
	add.s32 	%r92, %r2, -1;
	setp.lt.u32 	%p16, %r92, 7;
	@%p16 bra 	$L__BB2_10;
	mad.lo.s32 	%r93, %r125, %r78, %r107;
	cvt.u64.u32 	%rd72, %r93;
	add.s64 	%rd73, %rd72, %rd2;
	shl.b64 	%rd74, %rd73, 2;
	add.s64 	%rd75, %rd1, %rd74;
	ld.global.f32 	%f87, [%rd75];
	add.f32 	%f88, %f123, %f87;
	add.s32 	%r94, %r93, %r78;
	cvt.u64.u32 	%rd76, %r94;
	add.s64 	%rd77, %rd76, %rd2;
	shl.b64 	%rd78, %rd77, 2;
	add.s64 	%rd79, %rd1, %rd78;
	ld.global.f32 	%f89, [%rd79];
	add.f32 	%f90, %f88, %f89;
	add.s32 	%r95, %r94, %r78;
	cvt.u64.u32 	%rd80, %r95;
	add.s64 	%rd81, %rd80, %rd2;
	shl.b64 	%rd82, %rd81, 2;
	add.s64 	%rd83, %rd1, %rd82;
	ld.global.f32 	%f91, [%rd83];
	add.f32 	%f92, %f90, %f91;
	add.s32 	%r96, %r95, %r78;
	cvt.u64.u32 	%rd84, %r96;
	add.s64 	%rd85, %rd84, %rd2;
	shl.b64 	%rd86, %rd85, 2;
	add.s64 	%rd87, %rd1, %rd86;
	ld.global.f32 	%f93, [%rd87];
	add.f32 	%f94, %f92, %f93;
	add.s32 	%r97, %r96, %r78;
	cvt.u64.u32 	%rd88, %r97;
	add.s64 	%rd89, %rd88, %rd2;
	shl.b64 	%rd90, %rd89, 2;
	add.s64 	%rd91, %rd1, %rd90;
	ld.global.f32 	%f95, [%rd91];
	add.f32 	%f96, %f94, %f95;
	add.s32 	%r98, %r97, %r78;
	cvt.u64.u32 	%rd92, %r98;
	add.s64 	%rd93, %rd92, %rd2;
	shl.b64 	%rd94, %rd93, 2;
	add.s64 	%rd95, %rd1, %rd94;
	ld.global.f32 	%f97, [%rd95];
	add.f32 	%f98, %f96, %f97;
	add.s32 	%r99, %r98, %r78;
	cvt.u64.u32 	%rd96, %r99;
	add.s64 	%rd97, %rd96, %rd2;
	shl.b64 	%rd98, %rd97, 2;
	add.s64 	%rd99, %rd1, %rd98;
	ld.global.f32 	%f99, [%rd99];
	add.f32 	%f100, %f98, %f99;
	add.s32 	%r100, %r99, %r78;
	cvt.u64.u32 	%rd100, %r100;
	add.s64 	%rd101, %rd100, %rd2;
	shl.b64 	%rd102, %rd101, 2;
	add.s64 	%rd103, %rd1, %rd102;
	ld.global.f32 	%f101, [%rd103];
	add.f32 	%f123, %f100, %f101;
	add.s32 	%r125, %r125, 8;
$L__BB2_10:
	setp.eq.s32 	%p17, %r3, 0;
	@%p17 bra 	$L__BB2_17;
	add.s32 	%r101, %r3, -1;
	setp.lt.u32 	%p18, %r101, 3;
	@%p18 bra 	$L__BB2_13;
	mad.lo.s32 	%r102, %r125, %r78, %r107;
	cvt.u64.u32 	%rd104, %r102;
	add.s64 	%rd105, %rd104, %rd2;
	shl.b64 	%rd106, %rd105, 2;
	add.s64 	%rd107, %rd1, %rd106;
	ld.global.f32 	%f103, [%rd107];
	add.f32 	%f104, %f123, %f103;
	add.s32 	%r103, %r102, %r78;
	cvt.u64.u32 	%rd108, %r103;
	add.s64 	%rd109, %rd108, %rd2;
	shl.b64 	%rd110, %rd109, 2;
	add.s64 	%rd111, %rd1, %rd110;
	ld.global.f32 	%f105, [%rd111];
	add.f32 	%f106, %f104, %f105;
	add.s32 	%r104, %r103, %r78;
	cvt.u64.u32 	%rd112, %r104;
	add.s64 	%rd113, %rd112, %rd2;
	shl.b64 	%rd114, %rd113, 2;
	add.s64 	%rd115, %rd1, %rd114;
	ld.global.f32 	%f107, [%rd115];
	add.f32 	%f108, %f106, %f107;
	add.s32 	%r105, %r104, %r78;
	cvt.u64.u32 	%rd116, %r105;
	add.s64 	%rd117, %rd116, %rd2;
	shl.b64 	%rd118, %rd117, 2;
	add.s64 	%rd119, %rd1, %rd118;
	ld.global.f32 	%f109, [%rd119];
	add.f32 	%f123, %f108, %f109;
	add.s32 	%r125, %r125, 4;
$L__BB2_13:
	setp.eq.s32 	%p19, %r5, 0;
	@%p19 bra 	$L__BB2_17;
	setp.eq.s32 	%p20, %r5, 1;
	mad.lo.s32 	%r69, %r125, %r78, %r107;
	cvt.u64.u32 	%rd120, %r69;
	add.s64 	%rd121, %rd120, %rd2;
	shl.b64 	%rd122, %rd121, 2;
	add.s64 	%rd123, %rd1, %rd122;
	ld.global.f32 	%f110, [%rd123];
	add.f32 	%f123, %f123, %f110;
	@%p20 bra 	$L__BB2_17;
	setp.eq.s32 	%p21, %r5, 2;
	add.s32 	%r70, %r69, %r78;
	cvt.u64.u32 	%rd124, %r70;
	add.s64 	%rd125, %rd124, %rd2;
	shl.b64 	%rd126, %rd125, 2;
	add.s64 	%rd127, %rd1, %rd126;
	ld.global.f32 	%f111, [%rd127];
	add.f32 	%f123, %f123, %f111;
	@%p21 bra 	$L__BB2_17;
	add.s32 	%r106, %r70, %r78;
	cvt.u64.u32 	%rd128, %r106;
	add.s64 	%rd129, %rd128, %rd2;
	shl.b64 	%rd130, %rd129, 2;
	add.s64 	%rd131, %rd1, %rd130;
	ld.global.f32 	%f112, [%rd131];
	add.f32 	%f123, %f123, %f112;
$L__BB2_17:
	cvt.f64.f32 	%fd6, %f123;
	div.rn.f64 	%fd7, %fd6, %fd1;
	cvt.rn.f32.f64 	%f16, %fd7;
	setp.le.f32 	%p22, %f16, 0f00000000;
	mov.f32 	%f124, 0f00000000;
	@%p22 bra 	$L__BB2_19;
	lg2.approx.f32 	%f124, %f16;
$L__BB2_19:
	fma.rn.f32 	%f134, %f124, %f16, %f134;
	add.s32 	%r107, %r107, 1;
	setp.eq.s32 	%p23, %r107, %r78;
	@%p23 bra 	$L__BB2_36;
	bra.uni 	$L__BB2_4;
$L__BB2_20:
	add.s32 	%r86, %r78, -1;
	and.b32  	%r72, %r78, 3;
	setp.lt.u32 	%p4, %r86, 3;
	mov.f32 	%f134, 0f00000000;
	@%p4 bra 	$L__BB2_31;
	and.b32  	%r73, %r78, 2147483644;
	mov.f64 	%fd2, 0d0000000000000000;
	div.rn.f64 	%fd3, %fd2, %fd1;
	cvt.rn.f32.f64 	%f20, %fd3;
	mov.b32 	%r127, 0;
	mov.f32 	%f134, 0f00000000;
$L__BB2_22:
	setp.le.f32 	%p5, %f20, 0f00000000;
	mov.f32 	%f126, 0f00000000;
	@%p5 bra 	$L__BB2_24;
	lg2.approx.f32 	%f126, %f20;
$L__BB2_24:
	setp.le.f32 	%p6, %f20, 0f00000000;
	fma.rn.f32 	%f24, %f126, %f20, %f134;
	mov.f32 	%f127, 0f00000000;
	@%p6 bra 	$L__BB2_26;
	lg2.approx.f32 	%f127, %f20;
$L__BB2_26:
	setp.le.f32 	%p7, %f20, 0f00000000;
	fma.rn.f32 	%f27, %f127, %f20, %f24;
	mov.f32 	%f128, 0f00000000;
	@%p7 bra 	$L__BB2_28;
	lg2.approx.f32 	%f128, %f20;
$L__BB2_28:
	setp.le.f32 	%p8, %f20, 0f00000000;
	fma.rn.f32 	%f30, %f128, %f20, %f27;
	mov.f32 	%f129, 0f00000000;
	@%p8 bra 	$L__BB2_30;
	lg2.approx.f32 	%f129, %f20;
$L__BB2_30:
	fma.rn.f32 	%f134, %f129, %f20, %f30;
	add.s32 	%r127, %r127, 4;
	setp.ne.s32 	%p9, %r127, %r73;
	@%p9 bra 	$L__BB2_22;
$L__BB2_31:
	setp.eq.s32 	%p10, %r72, 0;
	@%p10 bra 	$L__BB2_36;
	mov.f64 	%fd4, 0d0000000000000000;
	div.rn.f64 	%fd5, %fd4, %fd1;
	cvt.rn.f32.f64 	%f36, %fd5;
	mov.b32 	%r128, 0;
$L__BB2_33:
	.pragma "nounroll";
	setp.le.f32 	%p11, %f36, 0f00000000;
	mov.f32 	%f133, 0f00000000;
	@%p11 bra 	$L__BB2_35;
	lg2.approx.f32 	%f133, %f36;
$L__BB2_35:
	fma.rn.f32 	%f134, %f133, %f36, %f134;
	add.s32 	%r128, %r128, 1;
	setp.ne.s32 	%p12, %r128, %r72;
	@%p12 bra 	$L__BB2_33;
$L__BB2_36:
	ld.param.u64 	%rd135, [_Z11get_entropyiiiPfiS__param_5];
	neg.f32 	%f114, %f134;
	cvta.to.global.u64 	%rd132, %rd135;
	mul.wide.s32 	%rd133, %r1, 4;
	add.s64 	%rd134, %rd132, %rd133;
	st.global.f32 	[%rd134], %f114;
$L__BB2_37:
	ret;

}
	// .globl	_Z6get_miiiiPfiS_iS_iS_S_i
.visible .entry _Z6get_miiiiPfiS_iS_iS_S_i(
	.param .u32 _Z6get_miiiiPfiS_iS_iS_S_i_param_0,
	.param .u32 _Z6get_miiiiPfiS_iS_iS_S_i_param_1,
	.param .u32 _Z6get_miiiiPfiS_iS_iS_S_i_param_2,
	.param .u64 .ptr .align 1 _Z6get_miiiiPfiS_iS_iS_S_i_param_3,
	.param .u32 _Z6get_miiiiPfiS_iS_iS_S_i_param_4,
	.param .u64 .ptr .align 1 _Z6get_miiiiPfiS_iS_iS_S_i_param_5,
	.param .u32 _Z6get_miiiiPfiS_iS_iS_S_i_param_6,
	.param .u64 .ptr .align 1 _Z6get_miiiiPfiS_iS_iS_S_i_param_7,
	.param .u32 _Z6get_miiiiPfiS_iS_iS_S_i_param_8,
	.param .u64 .ptr .align 1 _Z6get_miiiiPfiS_iS_iS_S_i_param_9,
	.param .u64 .ptr .align 1 _Z6get_miiiiPfiS_iS_iS_S_i_param_10,
	.param .u32 _Z6get_miiiiPfiS_iS_iS_S_i_param_11
)
{
	.reg .pred 	%p<29>;
	.reg .b32 	%r<138>;
	.reg .b32 	%f<134>;
	.reg .b64 	%rd<150>;

	ld.param.u32 	%r75, [_Z6get_miiiiPfiS_iS_iS_S_i_param_0];
	ld.param.u32 	%r76, [_Z6get_miiiiPfiS_iS_iS_S_i_param_1];
	ld.param.u32 	%r80, [_Z6get_miiiiPfiS_iS_iS_S_i_param_2];
	ld.param.u64 	%rd13, [_Z6get_miiiiPfiS_iS_iS_S_i_param_3];
	ld.param.u32 	%r77, [_Z6get_miiiiPfiS_iS_iS_S_i_param_4];
	ld.param.u32 	%r81, [_Z6get_miiiiPfiS_iS_iS_S_i_param_6];
	ld.param.u64 	%rd14, [_Z6get_miiiiPfiS_iS_iS_S_i_param_7];
	ld.param.u32 	%r78, [_Z6get_miiiiPfiS_iS_iS_S_i_param_8];
	ld.param.u64 	%rd11, [_Z6get_miiiiPfiS_iS_iS_S_i_param_9];
	ld.param.u64 	%rd12, [_Z6get_miiiiPfiS_iS_iS_S_i_param_10];
	ld.param.u32 	%r79, [_Z6get_miiiiPfiS_iS_iS_S_i_param_11];
	cvta.to.global.u64 	%rd1, %rd14;
	cvta.to.global.u64 	%rd2, %rd13;
	mov.u32 	%r83, %ntid.x;
	mov.u32 	%r84, %ctaid.x;
	mov.u32 	%r85, %tid.x;
	mad.lo.s32 	%r1, %r83, %r84, %r85;
	mov.u32 	%r86, %ntid.y;
	mov.u32 	%r87, %ctaid.y;
	mov.u32 	%r88, %tid.y;
	mad.lo.s32 	%r89, %r86, %r87, %r88;
	setp.ge.s32 	%p1, %r1, %r80;
	setp.ge.s32 	%p2, %r89, %r81;
	or.pred  	%p3, %p1, %p2;
	@%p3 bra 	$L__BB3_44;
	mul.lo.s32 	%r90, %r77, %r1;
	cvt.s64.s32 	%rd3, %r90;
	mul.lo.s32 	%r91, %r78, %r89;
	cvt.s64.s32 	%rd4, %r91;
	setp.lt.s32 	%p4, %r75, 1;
	mov.f32 	%f132, 0f00000000;
	@%p4 bra 	$L__BB3_43;
	setp.lt.s32 	%p5, %r76, 1;
	cvt.rn.f32.s32 	%f1, %r76;
	@%p5 bra 	$L__BB3_20;
	and.b32  	%r3, %r76, 7;
	and.b32  	%r4, %r76, 3;
	and.b32  	%r5, %r76, 2147483640;
	and.b32  	%r6, %r76, 1;
	neg.s32 	%r7, %r5;
	shl.b32 	%r8, %r75, 3;
	shl.b32 	%r9, %r75, 1;
	mul.lo.s32 	%r10, %r75, 3;
	shl.b32 	%r11, %r75, 2;
	mul.lo.s32 	%r12, %r75, 5;
	mul.lo.s32 	%r13, %r75, 6;
	mul.lo.s32 	%r14, %r75, 7;
	mul.wide.u32 	%rd5, %r8, 4;
	mov.f32 	%f132, 0f00000000;
	mov.b32 	%r116, 0;
$L__BB3_4:
	add.s32 	%r16, %r75, %r116;
	cvt.u64.u32 	%rd15, %r116;
	add.s64 	%rd16, %rd3, %rd15;
	shl.b64 	%rd17, %rd16, 2;
	add.s64 	%rd6, %rd2, %rd17;
	mov.b32 	%r117, 0;
$L__BB3_5:
	setp.lt.u32 	%p19, %r76, 8;
	mov.f32 	%f120, 0f00000000;
	mov.b32 	%r134, 0;
	@%p19 bra 	$L__BB3_8;
	add.s32 	%r122, %r10, %r116;
	add.s32 	%r121, %r11, %r116;
	add.s32 	%r120, %r12, %r116;
	add.s32 	%r119, %r13, %r116;
	add.s32 	%r123, %r9, %r116;
	add.s32 	%r118, %r14, %r116;
	add.s32 	%r131, %r75, %r117;
	add.s32 	%r130, %r9, %r117;
	add.s32 	%r129, %r10, %r117;
	add.s32 	%r128, %r11, %r117;
	add.s32 	%r127, %r12, %r117;
	add.s32 	%r126, %r13, %r117;
	add.s32 	%r125, %r14, %r117;
	cvt.u64.u32 	%rd19, %r117;
	add.s64 	%rd20, %rd4, %rd19;
	shl.b64 	%rd21, %rd20, 2;
	add.s64 	%rd7, %rd1, %rd21;
	mov.f32 	%f120, 0f00000000;
	mov.b64 	%rd149, 0;
	mov.u32 	%r124, %r16;
	mov.u32 	%r132, %r7;
$L__BB3_7:
	.pragma "nounroll";
	add.s64 	%rd22, %rd6, %rd149;
	ld.global.f32 	%f62, [%rd22];
	add.s64 	%rd23, %rd7, %rd149;
	ld.global.f32 	%f63, [%rd23];
	fma.rn.f32 	%f64, %f62, %f63, %f120;
	cvt.u64.u32 	%rd24, %r124;
	add.s64 	%rd25, %rd24, %rd3;
	shl.b64 	%rd26, %rd25, 2;
	add.s64 	%rd27, %rd2, %rd26;
	ld.global.f32 	%f65, [%rd27];
	cvt.u64.u32 	%rd28, %r131;
	add.s64 	%rd29, %rd28, %rd4;
	shl.b64 	%rd30, %rd29, 2;
	add.s64 	%rd31, %rd1, %rd30;
	ld.global.f32 	%f66, [%rd31];
	fma.rn.f32 	%f67, %f65, %f66, %f64;
	cvt.u64.u32 	%rd32, %r123;
	add.s64 	%rd33, %rd32, %rd3;
	shl.b64 	%rd34, %rd33, 2;
	add.s64 	%rd35, %rd2, %rd34;
	ld.global.f32 	%f68, [%rd35];
	cvt.u64.u32 	%rd36, %r130;
	add.s64 	%rd37, %rd36, %rd4;
	shl.b64 	%rd38, %rd37, 2;
	add.s64 	%rd39, %rd1, %rd38;
	ld.global.f32 	%f69, [%rd39];
	fma.rn.f32 	%f70, %f68, %f69, %f67;
	cvt.u64.u32 	%rd40, %r122;
	add.s64 	%rd41, %rd40, %rd3;
	shl.b64 	%rd42, %rd41, 2;
	add.s64 	%rd43, %rd2, %rd42;
	ld.global.f32 	%f71, [%rd43];
	cvt.u64.u32 	%rd44, %r129;
	add.s64 	%rd45, %rd44, %rd4;
	shl.b64 	%rd46, %rd45, 2;
	add.s64 	%rd47, %rd1, %rd46;
	ld.global.f32 	%f72, [%rd47];
	fma.rn.f32 	%f73, %f71, %f72, %f70;
	cvt.u64.u32 	%rd48, %r121;
	add.s64 	%rd49, %rd48, %rd3;
	shl.b64 	%rd50, %rd49, 2;
	add.s64 	%rd51, %rd2, %rd50;
	ld.global.f32 	%f74, [%rd51];
	cvt.u64.u32 	%rd52, %r128;
	add.s64 	%rd53, %rd52, %rd4;
	shl.b64 	%rd54, %rd53, 2;
	add.s64 	%rd55, %rd1, %rd54;
	ld.global.f32 	%f75, [%rd55];
	fma.rn.f32 	%f76, %f74, %f75, %f73;
	cvt.u64.u32 	%rd56, %r120;
	add.s64 	%rd57, %rd56, %rd3;
	shl.b64 	%rd58, %rd57, 2;
	add.s64 	%rd59, %rd2, %rd58;
	ld.global.f32 	%f77, [%rd59];
	cvt.u64.u32 	%rd60, %r127;
	add.s64 	%rd61, %rd60, %rd4;
	shl.b64 	%rd62, %rd61, 2;
	add.s64 	%rd63, %rd1, %rd62;
	ld.global.f32 	%f78, [%rd63];
	fma.rn.f32 	%f79, %f77, %f78, %f76;
	cvt.u64.u32 	%rd64, %r119;
	add.s64 	%rd65, %rd64, %rd3;
	shl.b64 	%rd66, %rd65, 2;
	add.s64 	%rd67, %rd2, %rd66;
	ld.global.f32 	%f80, [%rd67];
	cvt.u64.u32 	%rd68, %r126;
	add.s64 	%rd69, %rd68, %rd4;
	shl.b64 	%rd70, %rd69, 2;
	add.s64 	%rd71, %rd1, %rd70;
	ld.global.f32 	%f81, [%rd71];
	fma.rn.f32 	%f82, %f80, %f81, %f79;
	cvt.u64.u32 	%rd72, %r118;
	add.s64 	%rd73, %rd72, %rd3;
	shl.b64 	%rd74, %rd73, 2;
	add.s64 	%rd75, %rd2, %rd74;
	ld.global.f32 	%f83, [%rd75];
	cvt.u64.u32 	%rd76, %r125;
	add.s64 	%rd77, %rd76, %rd4;
	shl.b64 	%rd78, %rd77, 2;
	add.s64 	%rd79, %rd1, %rd78;
	ld.global.f32 	%f84, [%rd79];
	fma.rn.f32 	%f120, %f83, %f84, %f82;
	add.s32 	%r132, %r132, 8;
	add.s32 	%r131, %r131, %r8;
	add.s32 	%r130, %r130, %r8;
	add.s32 	%r129, %r129, %r8;
	add.s32 	%r128, %r128, %r8;
	add.s32 	%r127, %r127, %r8;
	add.s32 	%r126, %r126, %r8;
	add.s32 	%r125, %r125, %r8;
	add.s64 	%rd149, %rd149, %rd5;
	add.s32 	%r124, %r124, %r8;
	add.s32 	%r123, %r123, %r8;
	add.s32 	%r122, %r122, %r8;
	add.s32 	%r121, %r121, %r8;
	add.s32 	%r120, %r120, %r8;
	add.s32 	%r119, %r119, %r8;
	add.s32 	%r118, %r118, %r8;
	setp.eq.s32 	%p20, %r132, 0;
	mov.u32 	%r134, %r5;
	@%p20 bra 	$L__BB3_8;
	bra.uni 	$L__BB3_7;
$L__BB3_8:
	setp.eq.s32 	%p21, %r3, 0;
	@%p21 bra 	$L__BB3_16;
	add.s32 	%r97, %r3, -1;
	setp.lt.u32 	%p22, %r97, 3;
	@%p22 bra 	$L__BB3_11;
	mul.lo.s32 	%r98, %r134, %r75;
	add.s32 	%r99, %r98, %r116;
	cvt.u64.u32 	%rd80, %r99;
	add.s64 	%rd81, %rd80, %rd3;
	shl.b64 	%rd82, %rd81, 2;
	add.s64 	%rd83, %rd2, %rd82;
	ld.global.f32 	%f86, [%rd83];
	add.s32 	%r100, %r98, %r117;
	cvt.u64.u32 	%rd84, %r100;
	add.s64 	%rd85, %rd84, %rd4;
	shl.b64 	%rd86, %rd85, 2;
	add.s64 	%rd87, %rd1, %rd86;
	ld.global.f32 	%f87, [%rd87];
	fma.rn.f32 	%f88, %f86, %f87, %f120;
	add.s32 	%r101, %r99, %r75;
	cvt.u64.u32 	%rd88, %r101;
	add.s64 	%rd89, %rd88, %rd3;
	shl.b64 	%rd90, %rd89, 2;
	add.s64 	%rd91, %rd2, %rd90;
	ld.global.f32 	%f89, [%rd91];
	add.s32 	%r102, %r100, %r75;
	cvt.u64.u32 	%rd92, %r102;
	add.s64 	%rd93, %rd92, %rd4;
	shl.b64 	%rd94, %rd93, 2;
	add.s64 	%rd95, %rd1, %rd94;
	ld.global.f32 	%f90, [%rd95];
	fma.rn.f32 	%f91, %f89, %f90, %f88;
	add.s32 	%r103, %r101, %r75;
	cvt.u64.u32 	%rd96, %r103;
	add.s64 	%rd97, %rd96, %rd3;
	shl.b64 	%rd98, %rd97, 2;
	add.s64 	%rd99, %rd2, %rd98;
	ld.global.f32 	%f92, [%rd99];
	add.s32 	%r104, %r102, %r75;
	cvt.u64.u32 	%rd100, %r104;
	add.s64 	%rd101, %rd100, %rd4;
	shl.b64 	%rd102, %rd101, 2;
	add.s64 	%rd103, %rd1, %rd102;
	ld.global.f32 	%f93, [%rd103];
	fma.rn.f32 	%f94, %f92, %f93, %f91;
	add.s32 	%r105, %r103, %r75;
	cvt.u64.u32 	%rd104, %r105;
	add.s64 	%rd105, %rd104, %rd3;
	shl.b64 	%rd106, %rd105, 2;
	add.s64 	%rd107, %rd2, %rd106;
	ld.global.f32 	%f95, [%rd107];
	add.s32 	%r106, %r104, %r75;
	cvt.u64.u32 	%rd108, %r106;
	add.s64 	%rd109, %rd108, %rd4;
	shl.b64 	%rd110, %rd109, 2;
	add.s64 	%rd111, %rd1, %rd110;
	ld.global.f32 	%f96, [%rd111];
	fma.rn.f32 	%f120, %f95, %f96, %f94;
	add.s32 	%r134, %r134, 4;
$L__BB3_11:
	setp.eq.s32 	%p23, %r4, 0;
	@%p23 bra 	$L__BB3_16;
	setp.eq.s32 	%p24, %r4, 1;
	@%p24 bra 	$L__BB3_14;
	mul.lo.s32 	%r107, %r134, %r75;
	add.s32 	%r108, %r107, %r116;
	cvt.u64.u32 	%rd112, %r108;
	add.s64 	%rd113, %rd112, %rd3;
	shl.b64 	%rd114, %rd113, 2;
	add.s64 	%rd115, %rd2, %rd114;
	ld.global.f32 	%f98, [%rd115];
	add.s32 	%r109, %r107, %r117;
	cvt.u64.u32 	%rd116, %r109;
	add.s64 	%rd117, %rd116, %rd4;
	shl.b64 	%rd118, %rd117, 2;
	add.s64 	%rd119, %rd1, %rd118;
	ld.global.f32 	%f99, [%rd119];
	fma.rn.f32 	%f100, %f98, %f99, %f120;
	add.s32 	%r110, %r108, %r75;
	cvt.u64.u32 	%rd120, %r110;
	add.s64 	%rd121, %rd120, %rd3;
	shl.b64 	%rd122, %rd121, 2;
	add.s64 	%rd123, %rd2, %rd122;
	ld.global.f32 	%f101, [%rd123];
	add.s32 	%r111, %r109, %r75;
	cvt.u64.u32 	%rd124, %r111;
	add.s64 	%rd125, %rd124, %rd4;
	shl.b64 	%rd126, %rd125, 2;
	add.s64 	%rd127, %rd1, %rd126;
	ld.global.f32 	%f102, [%rd127];
	fma.rn.f32 	%f120, %f101, %f102, %f100;
	add.s32 	%r134, %r134, 2;
$L__BB3_14:
	setp.eq.s32 	%p25, %r6, 0;
	@%p25 bra 	$L__BB3_16;
	mul.lo.s32 	%r112, %r134, %r75;
	add.s32 	%r113, %r112, %r116;
	cvt.u64.u32 	%rd128, %r113;
	add.s64 	%rd129, %rd128, %rd3;
	shl.b64 	%rd130, %rd129, 2;
	add.s64 	%rd131, %rd2, %rd130;
	ld.global.f32 	%f103, [%rd131];
	add.s32 	%r114, %r112, %r117;
	cvt.u64.u32 	%rd132, %r114;
	add.s64 	%rd133, %rd132, %rd4;
	shl.b64 	%rd134, %rd133, 2;
	add.s64 	%rd135, %rd1, %rd134;
	ld.global.f32 	%f104, [%rd135];
	fma.rn.f32 	%f120, %f103, %f104, %f120;
$L__BB3_16:
	div.rn.f32 	%f19, %f120, %f1;
	setp.gtu.f32 	%p26, %f19, 0f00000000;
	mov.f32 	%f113, 0f00000000;
	@%p26 bra 	$L__BB3_17;
	bra.uni 	$L__BB3_18;
$L__BB3_17:
	lg2.approx.f32 	%f113, %f19;
$L__BB3_18:
	fma.rn.f32 	%f132, %f19, %f113, %f132;
	add.s32 	%r117, %r117, 1;
	setp.eq.s32 	%p27, %r117, %r75;
	@%p27 bra 	$L__BB3_19;
	bra.uni 	$L__BB3_5;
$L__BB3_19:
	add.s32 	%r116, %r116, 1;
	setp.eq.s32 	%p28, %r116, %r75;
	@%p28 bra 	$L__BB3_43;
	bra.uni 	$L__BB3_4;
$L__BB3_20:
	add.s32 	%r68, %r75, -1;
	and.b32  	%r69, %r75, 3;
	and.b32  	%r70, %r75, 2147483644;
	mov.f32 	%f132, 0f00000000;
	div.rn.f32 	%f20, %f132, %f1;
	mov.b32 	%r136, 0;
$L__BB3_21:
	setp.lt.u32 	%p6, %r68, 3;
	@%p6 bra 	$L__BB3_32;
	mov.b32 	%r137, 0;
$L__BB3_23:
	setp.le.f32 	%p7, %f20, 0f00000000;
	mov.f32 	%f123, 0f00000000;
	@%p7 bra 	$L__BB3_25;
	lg2.approx.f32 	%f123, %f20;
$L__BB3_25:
	setp.le.f32 	%p8, %f20, 0f00000000;
	fma.rn.f32 	%f25, %f20, %f123, %f132;
	mov.f32 	%f124, 0f00000000;
	@%p8 bra 	$L__BB3_27;
	lg2.approx.f32 	%f124, %f20;
$L__BB3_27:
	setp.le.f32 	%p9, %f20, 0f00000000;
	fma.rn.f32 	%f28, %f20, %f124, %f25;
	mov.f32 	%f125, 0f00000000;
	@%p9 bra 	$L__BB3_29;
	lg2.approx.f32 	%f125, %f20;
$L__BB3_29:
	setp.le.f32 	%p10, %f20, 0f00000000;
	fma.rn.f32 	%f31, %f20, %f125, %f28;
	mov.f32 	%f126, 0f00000000;
	@%p10 bra 	$L__BB3_31;
	lg2.approx.f32 	%f126, %f20;
$L__BB3_31:
	fma.rn.f32 	%f132, %f20, %f126, %f31;
	add.s32 	%r137, %r137, 4;
	setp.ne.s32 	%p11, %r137, %r70;
	@%p11 bra 	$L__BB3_23;
$L__BB3_32:
	setp.eq.s32 	%p12, %r69, 0;
	@%p12 bra 	$L__BB3_42;
	setp.le.f32 	%p13, %f20, 0f00000000;
	mov.f32 	%f129, 0f00000000;
	@%p13 bra 	$L__BB3_35;
	lg2.approx.f32 	%f129, %f20;
$L__BB3_35:
	setp.eq.s32 	%p14, %r69, 1;
	fma.rn.f32 	%f132, %f20, %f129, %f132;
	@%p14 bra 	$L__BB3_42;
	setp.le.f32 	%p15, %f20, 0f00000000;
	mov.f32 	%f130, 0f00000000;
	@%p15 bra 	$L__BB3_38;
	lg2.approx.f32 	%f130, %f20;
$L__BB3_38:
	setp.eq.s32 	%p16, %r69, 2;
	fma.rn.f32 	%f132, %f20, %f130, %f132;
	@%p16 bra 	$L__BB3_42;
	setp.le.f32 	%p17, %f20, 0f00000000;
	mov.f32 	%f131, 0f00000000;
	@%p17 bra 	$L__BB3_41;
	lg2.approx.f32 	%f131, %f20;
$L__BB3_41:
	fma.rn.f32 	%f132, %f20, %f131, %f132;
$L__BB3_42:
	add.s32 	%r136, %r136, 1;
	setp.ne.s32 	%p18, %r136, %r75;
	@%p18 bra 	$L__BB3_21;
$L__BB3_43:
	ld.param.u64 	%rd148, [_Z6get_miiiiPfiS_iS_iS_S_i_param_5];
	cvt.s64.s32 	%rd136, %r1;
	cvta.to.global.u64 	%rd137, %rd148;
	mul.wide.s32 	%rd138, %r1, 4;
	add.s64 	%rd139, %rd137, %rd138;
	ld.global.f32 	%f106, [%rd139];
	cvta.to.global.u64 	%rd140, %rd11;
	mul.wide.u32 	%rd141, %r89, 4;
	add.s64 	%rd142, %rd140, %rd141;
	ld.global.f32 	%f107, [%rd142];
	add.f32 	%f108, %f106, %f107;
	add.f32 	%f109, %f132, %f108;
	mul.lo.s32 	%r115, %r79, %r89;
	cvt.s64.s32 	%rd143, %r115;
	add.s64 	%rd144, %rd143, %rd136;
	cvta.to.global.u64 	%rd145, %rd12;
	shl.b64 	%rd146, %rd144, 2;
	add.s64 	%rd147, %rd145, %rd146;
	st.global.f32 	[%rd147], %f109;
$L__BB3_44:
	ret;

}


// ===== COMPILED SASS (sm_100) =====

	.target	sm_100

	.elftype	@"ET_EXEC"


//--------------------- .note.nv.tkinfo           --------------------------
	.section	.note.nv.tkinfo,"",@"SHT_NOTE"
	.sectionflags	@"SHF_NOTE_NV_TKINFO"
	.tkinfo
        /*0018*/ 	.word	0x00000002
        /*0030*/ 	.string	""
        /*0030*/ 	.string	"ptxas"
        /*0030*/ 	.string	"Cuda compilation tools, release 13.0, V13.0.88"
        /*0030*/ 	.string	"Build cuda_13.0.r13.0/compiler.36424714_0"
        /*0030*/ 	.string	"-arch sm_100 -m 64 "



//--------------------- .note.nv.cuinfo           --------------------------
	.section	.note.nv.cuinfo,"",@"SHT_NOTE"
	.sectionflags	@"SHF_NOTE_NV_CUINFO"
        /*0018*/ 	.short	0x0002
        /*001a*/ 	.short	0x0064
        /*001c*/ 	.short	0x0082
	.zero		2


//--------------------- .nv.info                  --------------------------
	.section	.nv.info,"",@"SHT_CUDA_INFO"
	.align	4


	//----- nvinfo : EIATTR_REGCOUNT
	.align		4
        /*0000*/ 	.byte	0x04, 0x2f
        /*0002*/ 	.short	(.L_1 - .L_0)
	.align		4
.L_0:
        /*0004*/ 	.word	index@(_Z5scalefiiPfi)
        /*0008*/ 	.word	0x0000001a


	//----- nvinfo : EIATTR_FRAME_SIZE
	.align		4
.L_1:
        /*000c*/ 	.byte	0x04, 0x11
        /*000e*/ 	.short	(.L_3 - .L_2)
	.align		4
.L_2:
        /*0010*/ 	.word	index@($__internal_3_$__cuda_sm3x_div_rn_noftz_f32_slowpath)
        /*0014*/ 	.word	0x00000000


	//----- nvinfo : EIATTR_FRAME_SIZE
	.align		4
.L_3:
        /*0018*/ 	.byte	0x04, 0x11
        /*001a*/ 	.short	(.L_5 - .L_4)
	.align		4
.L_4:
        /*001c*/ 	.word	index@(_Z5scalefiiPfi)
        /*0020*/ 	.word	0x00000000


	//----- nvinfo : EIATTR_REGCOUNT
	.align		4
.L_5:
        /*0024*/ 	.byte	0x04, 0x2f
        /*0026*/ 	.short	(.L_7 - .L_6)
	.align		4
.L_6:
        /*0028*/ 	.word	index@(_Z14get_bin_scoresiiiPfiiS_iS_i)
        /*002c*/ 	.word	0x00000020


	//----- nvinfo : EIATTR_FRAME_SIZE
	.align		4
.L_7:
        /*0030*/ 	.byte	0x04, 0x11
        /*0032*/ 	.short	(.L_9 - .L_8)
	.align		4
.L_8:
        /*0034*/ 	.word	index@($__internal_2_$__cuda_sm3x_div_rn_noftz_f32_slowpath)
        /*0038*/ 	.word	0x00000000


	//----- nvinfo : EIATTR_FRAME_SIZE
	.align		4
.L_9:
        /*003c*/ 	.byte	0x04, 0x11
        /*003e*/ 	.short	(.L_11 - .L_10)
	.align		4
.L_10:
        /*0040*/ 	.word	index@(_Z14get_bin_scoresiiiPfiiS_iS_i)
        /*0044*/ 	.word	0x00000000


	//----- nvinfo : EIATTR_REGCOUNT
	.align		4
.L_11:
        /*0048*/ 	.byte	0x04, 0x2f
        /*004a*/ 	.short	(.L_13 - .L_12)
	.align		4
.L_12:
        /*004c*/ 	.word	index@(_Z11get_entropyiiiPfiS_)
        /*0050*/ 	.word	0x00000020


	//----- nvinfo : EIATTR_FRAME_SIZE
	.align		4
.L_13:
        /*0054*/ 	.byte	0x04, 0x11
        /*0056*/ 	.short	(.L_15 - .L_14)
	.align		4
.L_14:
        /*0058*/ 	.word	index@($__internal_1_$__cuda_sm20_div_rn_f64_full)
        /*005c*/ 	.word	0x00000000


	//----- nvinfo : EIATTR_FRAME_SIZE
	.align		4
.L_15:
        /*0060*/ 	.byte	0x04, 0x11
        /*0062*/ 	.short	(.L_17 - .L_16)
	.align		4
.L_16:
        /*0064*/ 	.word	index@(_Z11get_entropyiiiPfiS_)
        /*0068*/ 	.word	0x00000000


	//----- nvinfo : EIATTR_REGCOUNT
	.align		4
.L_17:
        /*006c*/ 	.byte	0x04, 0x2f
        /*006e*/ 	.short	(.L_19 - .L_18)
	.align		4
.L_18:
        /*0070*/ 	.word	index@(_Z6get_miiiiPfiS_iS_iS_S_i)
        /*0074*/ 	.word	0x00000020


	//----- nvinfo : EIATTR_FRAME_SIZE
	.align		4
.L_19:
        /*0078*/ 	.byte	0x04, 0x11
        /*007a*/ 	.short	(.L_21 - .L_20)
	.align		4
.L_20:
        /*007c*/ 	.word	index@($__internal_0_$__cuda_sm3x_div_rn_noftz_f32_slowpath)
        /*0080*/ 	.word	0x00000000


	//----- nvinfo : EIATTR_FRAME_SIZE
	.align		4
.L_21:
        /*0084*/ 	.byte	0x04, 0x11
        /*0086*/ 	.short	(.L_23 - .L_22)
	.align		4
.L_22:
        /*0088*/ 	.word	index@(_Z6get_miiiiPfiS_iS_iS_S_i)
        /*008c*/ 	.word	0x00000000


	//----- nvinfo : EIATTR_MIN_STACK_SIZE
	.align		4
.L_23:
        /*0090*/ 	.byte	0x04, 0x12
        /*0092*/ 	.short	(.L_25 - .L_24)
	.align		4
.L_24:
        /*0094*/ 	.word	index@(_Z6get_miiiiPfiS_iS_iS_S_i)
        /*0098*/ 	.word	0x00000000


	//----- nvinfo : EIATTR_MIN_STACK_SIZE
	.align		4
.L_25:
        /*009c*/ 	.byte	0x04, 0x12
        /*009e*/ 	.short	(.L_27 - .L_26)
	.align		4
.L_26:
        /*00a0*/ 	.word	index@(_Z11get_entropyiiiPfiS_)
        /*00a4*/ 	.word	0x00000000


	//----- nvinfo : EIATTR_MIN_STACK_SIZE
	.align		4
.L_27:
        /*00a8*/ 	.byte	0x04, 0x12
        /*00aa*/ 	.short	(.L_29 - .L_28)
	.align		4
.L_28:
        /*00ac*/ 	.word	index@(_Z14get_bin_scoresiiiPfiiS_iS_i)
        /*00b0*/ 	.word	0x00000000


	//----- nvinfo : EIATTR_MIN_STACK_SIZE
	.align		4
.L_29:
        /*00b4*/ 	.byte	0x04, 0x12
        /*00b6*/ 	.short	(.L_31 - .L_30)
	.align		4
.L_30:
        /*00b8*/ 	.word	index@(_Z5scalefiiPfi)
        /*00bc*/ 	.word	0x00000000
.L_31:


//--------------------- .nv.compat                --------------------------
	.section	.nv.compat,"",@"SHT_CUDA_COMPAT_INFO"
	.align	4
        /*0000*/ 	.byte	0x02, 0x09, 0x00, 0x00, 0x02, 0x02, 0x01, 0x00, 0x02, 0x05, 0x05, 0x00, 0x03, 0x07, 0x01, 0x01
        /*0010*/ 	.byte	0x02, 0x03, 0x00, 0x00, 0x02, 0x06, 0x01, 0x00, 0x04, 0x0b, 0x08, 0x00, 0x01, 0x00, 0x00, 0x00
        /*0020*/ 	.byte	0x00, 0x00, 0x00, 0x00


//--------------------- .nv.info._Z6get_miiiiPfiS_iS_iS_S_i --------------------------
	.section	.nv.info._Z6get_miiiiPfiS_iS_iS_S_i,"",@"SHT_CUDA_INFO"
	.sectionflags	@""
	.align	4


	//----- nvinfo : EIATTR_CUDA_API_VERSION
	.align		4
        /*0000*/ 	.byte	0x04, 0x37
        /*0002*/ 	.short	(.L_33 - .L_32)
.L_32:
        /*0004*/ 	.word	0x00000082


	//----- nvinfo : EIATTR_KPARAM_INFO
	.align		4
.L_33:
        /*0008*/ 	.byte	0x04, 0x17
        /*000a*/ 	.short	(.L_35 - .L_34)
.L_34:
        /*000c*/ 	.word	0x00000000
        /*0010*/ 	.short	0x000b
        /*0012*/ 	.short	0x0050
        /*0014*/ 	.byte	0x00, 0xf0, 0x11, 0x00


	//----- nvinfo : EIATTR_KPARAM_INFO
	.align		4
.L_35:
        /*0018*/ 	.byte	0x04, 0x17
        /*001a*/ 	.short	(.L_37 - .L_36)
.L_36:
        /*001c*/ 	.word	0x00000000
        /*0020*/ 	.short	0x000a
        /*0022*/ 	.short	0x0048
        /*0024*/ 	.byte	0x00, 0xf5, 0x21, 0x00


	//----- nvinfo : EIATTR_KPARAM_INFO
	.align		4
.L_37:
        /*0028*/ 	.byte	0x04, 0x17
        /*002a*/ 	.short	(.L_39 - .L_38)
.L_38:
        /*002c*/ 	.word	0x00000000
        /*0030*/ 	.short	0x0009
        /*0032*/ 	.short	0x0040
        /*0034*/ 	.byte	0x00, 0xf5, 0x21, 0x00


	//----- nvinfo : EIATTR_KPARAM_INFO
	.align		4
.L_39:
        /*0038*/ 	.byte	0x04, 0x17
        /*003a*/ 	.short	(.L_41 - .L_40)
.L_40:
        /*003c*/ 	.word	0x00000000
        /*0040*/ 	.short	0x0008
        /*0042*/ 	.short	0x0038
        /*0044*/ 	.byte	0x00, 0xf0, 0x11, 0x00


	//----- nvinfo : EIATTR_KPARAM_INFO
	.align		4
.L_41:
        /*0048*/ 	.byte	0x04, 0x17
        /*004a*/ 	.short	(.L_43 - .L_42)
.L_42:
        /*004c*/ 	.word	0x00000000
        /*0050*/ 	.short	0x0007
        /*0052*/ 	.short	0x0030
        /*0054*/ 	.byte	0x00, 0xf5, 0x21, 0x00


	//----- nvinfo : EIATTR_KPARAM_INFO
	.align		4
.L_43:
        /*0058*/ 	.byte	0x04, 0x17
        /*005a*/ 	.short	(.L_45 - .L_44)
.L_44:
        /*005c*/ 	.word	0x00000000
        /*0060*/ 	.short	0x0006
        /*0062*/ 	.short	0x0028
        /*0064*/ 	.byte	0x00, 0xf0, 0x11, 0x00


	//----- nvinfo : EIATTR_KPARAM_INFO
	.align		4
.L_45:
        /*0068*/ 	.byte	0x04, 0x17
        /*006a*/ 	.short	(.L_47 - .L_46)
.L_46:
        /*006c*/ 	.word	0x00000000
        /*0070*/ 	.short	0x0005
        /*0072*/ 	.short	0x0020
        /*0074*/ 	.byte	0x00, 0xf5, 0x21, 0x00


	//----- nvinfo : EIATTR_KPARAM_INFO
	.align		4
.L_47:
        /*0078*/ 	.byte	0x04, 0x17
        /*007a*/ 	.short	(.L_49 - .L_48)
.L_48:
        /*007c*/ 	.word	0x00000000
        /*0080*/ 	.short	0x0004
        /*0082*/ 	.short	0x0018
        /*0084*/ 	.byte	0x00, 0xf0, 0x11, 0x00


	//----- nvinfo : EIATTR_KPARAM_INFO
	.align		4
.L_49:
        /*0088*/ 	.byte	0x04, 0x17
        /*008a*/ 	.short	(.L_51 - .L_50)
.L_50:
        /*008c*/ 	.word	0x00000000
        /*0090*/ 	.short	0x0003
        /*0092*/ 	.short	0x0010
        /*0094*/ 	.byte	0x00, 0xf5, 0x21, 0x00


	//----- nvinfo : EIATTR_KPARAM_INFO
	.align		4
.L_51:
        /*0098*/ 	.byte	0x04, 0x17
        /*009a*/ 	.short	(.L_53 - .L_52)
.L_52:
        /*009c*/ 	.word	0x00000000
        /*00a0*/ 	.short	0x0002
        /*00a2*/ 	.short	0x0008
        /*00a4*/ 	.byte	0x00, 0xf0, 0x11, 0x00


	//----- nvinfo : EIATTR_KPARAM_INFO
	.align		4
.L_53:
        /*00a8*/ 	.byte	0x04, 0x17
        /*00aa*/ 	.short	(.L_55 - .L_54)
.L_54:
        /*00ac*/ 	.word	0x00000000
        /*00b0*/ 	.short	0x0001
        /*00b2*/ 	.short	0x0004
        /*00b4*/ 	.byte	0x00, 0xf0, 0x11, 0x00


	//----- nvinfo : EIATTR_KPARAM_INFO
	.align		4
.L_55:
        /*00b8*/ 	.byte	0x04, 0x17
        /*00ba*/ 	.short	(.L_57 - .L_56)
.L_56:
        /*00bc*/ 	.word	0x00000000
        /*00c0*/ 	.short	0x0000
        /*00c2*/ 	.short	0x0000
        /*00c4*/ 	.byte	0x00, 0xf0, 0x11, 0x00


	//----- nvinfo : EIATTR_SPARSE_MMA_MASK
	.align		4
.L_57:
        /*00c8*/ 	.byte	0x03, 0x50
        /*00ca*/ 	.short	0x0000


	//----- nvinfo : EIATTR_MAXREG_COUNT
	.align		4
        /*00cc*/ 	.byte	0x03, 0x1b
        /*00ce*/ 	.short	0x00ff


	//----- nvinfo : EIATTR_MERCURY_ISA_VERSION
	.align		4
        /*00d0*/ 	.byte	0x03, 0x5f
        /*00d2*/ 	.short	0x0101


	//----- nvinfo : EIATTR_VRC_CTA_INIT_COUNT
	.align		4
        /*00d4*/ 	.byte	0x02, 0x4a
	.zero		1
	.zero		1


	//----- nvinfo : EIATTR_EXIT_INSTR_OFFSETS
	.align		4
        /*00d8*/ 	.byte	0x04, 0x1c
        /*00da*/ 	.short	(.L_59 - .L_58)


	//   ....[0]....
.L_58:
        /*00dc*/ 	.word	0x000000d0


	//   ....[1]....
        /*00e0*/ 	.word	0x00001b90


	//----- nvinfo : EIATTR_CRS_STACK_SIZE
	.align		4
.L_59:
        /*00e4*/ 	.byte	0x04, 0x1e
        /*00e6*/ 	.short	(.L_61 - .L_60)
.L_60:
        /*00e8*/ 	.word	0x00000000


	//----- nvinfo : EIATTR_CBANK_PARAM_SIZE
	.align		4
.L_61:
        /*00ec*/ 	.byte	0x03, 0x19
        /*00ee*/ 	.short	0x0054


	//----- nvinfo : EIATTR_PARAM_CBANK
	.align		4
        /*00f0*/ 	.byte	0x04, 0x0a
        /*00f2*/ 	.short	(.L_63 - .L_62)
	.align		4
.L_62:
        /*00f4*/ 	.word	index@(.nv.constant0._Z6get_miiiiPfiS_iS_iS_S_i)
        /*00f8*/ 	.short	0x0380
        /*00fa*/ 	.short	0x0054


	//----- nvinfo : EIATTR_SW_WAR
	.align		4
.L_63:
        /*00fc*/ 	.byte	0x04, 0x36
        /*00fe*/ 	.short	(.L_65 - .L_64)
.L_64:
        /*0100*/ 	.word	0x00000008
.L_65:


//--------------------- .nv.info._Z11get_entropyiiiPfiS_ --------------------------
	.section	.nv.info._Z11get_entropyiiiPfiS_,"",@"SHT_CUDA_INFO"
	.sectionflags	@""
	.align	4


	//----- nvinfo : EIATTR_CUDA_API_VERSION
	.align		4
        /*0000*/ 	.byte	0x04, 0x37
        /*0002*/ 	.short	(.L_67 - .L_66)
.L_66:
        /*0004*/ 	.word	0x00000082


	//----- nvinfo : EIATTR_KPARAM_INFO
	.align		4
.L_67:
        /*0008*/ 	.byte	0x04, 0x17
        /*000a*/ 	.short	(.L_69 - .L_68)
.L_68:
        /*000c*/ 	.word	0x00000000
        /*0010*/ 	.short	0x0005
        /*0012*/ 	.short	0x0020
        /*0014*/ 	.byte	0x00, 0xf5, 0x21, 0x00


	//----- nvinfo : EIATTR_KPARAM_INFO
	.align		4
.L_69:
        /*0018*/ 	.byte	0x04, 0x17
        /*001a*/ 	.short	(.L_71 - .L_70)
.L_70:
        /*001c*/ 	.word	0x00000000
        /*0020*/ 	.short	0x0004
        /*0022*/ 	.short	0x0018
        /*0024*/ 	.byte	0x00, 0xf0, 0x11, 0x00


	//----- nvinfo : EIATTR_KPARAM_INFO
	.align		4
.L_71:
        /*0028*/ 	.byte	0x04, 0x17
        /*002a*/ 	.short	(.L_73 - .L_72)
.L_72:
        /*002c*/ 	.word	0x00000000
        /*0030*/ 	.short	0x0003
        /*0032*/ 	.short	0x0010
        /*0034*/ 	.byte	0x00, 0xf5, 0x21, 0x00


	//----- nvinfo : EIATTR_KPARAM_INFO
	.align		4
.L_73:
        /*0038*/ 	.byte	0x04, 0x17
        /*003a*/ 	.short	(.L_75 - .L_74)
.L_74:
        /*003c*/ 	.word	0x00000000
        /*0040*/ 	.short	0x0002
        /*0042*/ 	.short	0x0008
        /*0044*/ 	.byte	0x00, 0xf0, 0x11, 0x00


	//----- nvinfo : EIATTR_KPARAM_INFO
	.align		4
.L_75:
        /*0048*/ 	.byte	0x04, 0x17
        /*004a*/ 	.short	(.L_77 - .L_76)
.L_76:
        /*004c*/ 	.word	0x00000000
        /*0050*/ 	.short	0x0001
        /*0052*/ 	.short	0x0004
        /*0054*/ 	.byte	0x00, 0xf0, 0x11, 0x00


	//----- nvinfo : EIATTR_KPARAM_INFO
	.align		4
.L_77:
        /*0058*/ 	.byte	0x04, 0x17
        /*005a*/ 	.short	(.L_79 - .L_78)
.L_78:
        /*005c*/ 	.word	0x00000000
        /*0060*/ 	.short	0x0000
        /*0062*/ 	.short	0x0000
        /*0064*/ 	.byte	0x00, 0xf0, 0x11, 0x00


	//----- nvinfo : EIATTR_SPARSE_MMA_MASK
	.align		4
.L_79:
        /*0068*/ 	.byte	0x03, 0x50
        /*006a*/ 	.short	0x0000


	//----- nvinfo : EIATTR_MAXREG_COUNT
	.align		4
        /*006c*/ 	.byte	0x03, 0x1b
        /*006e*/ 	.short	0x00ff


	//----- nvinfo : EIATTR_MERCURY_ISA_VERSION
	.align		4
        /*0070*/ 	.byte	0x03, 0x5f
        /*0072*/ 	.short	0x0101


	//----- nvinfo : EIATTR_VRC_CTA_INIT_COUNT
	.align		4
        /*0074*/ 	.byte	0x02, 0x4a
	.zero		1
	.zero		1


	//----- nvinfo : EIATTR_EXIT_INSTR_OFFSETS
	.align		4
        /*0078*/ 	.byte	0x04, 0x1c
        /*007a*/ 	.short	(.L_81 - .L_80)


	//   ....[0]....
.L_80:
        /*007c*/ 	.word	0x00000070


	//   ....[1]....
        /*0080*/ 	.word	0x00001b80


	//----- nvinfo : EIATTR_CRS_STACK_SIZE
	.align		4
.L_81:
        /*0084*/ 	.byte	0x04, 0x1e
        /*0086*/ 	.short	(.L_83 - .L_82)
.L_82:
        /*0088*/ 	.word	0x00000000


	//----- nvinfo : EIATTR_CBANK_PARAM_SIZE
	.align		4
.L_83:
        /*008c*/ 	.byte	0x03, 0x19
        /*008e*/ 	.short	0x0028


	//----- nvinfo : EIATTR_PARAM_CBANK
	.align		4
        /*0090*/ 	.byte	0x04, 0x0a
        /*0092*/ 	.short	(.L_85 - .L_84)
	.align		4
.L_84:
        /*0094*/ 	.word	index@(.nv.constant0._Z11get_entropyiiiPfiS_)
        /*0098*/ 	.short	0x0380
        /*009a*/ 	.short	0x0028


	//----- nvinfo : EIATTR_SW_WAR
	.align		4
.L_85:
        /*009c*/ 	.byte	0x04, 0x36
        /*009e*/ 	.short	(.L_87 - .L_86)
.L_86:
        /*00a0*/ 	.word	0x00000008
.L_87:


//--------------------- .nv.info._Z14get_bin_scoresiiiPfiiS_iS_i --------------------------
	.section	.nv.info._Z14get_bin_scoresiiiPfiiS_iS_i,"",@"SHT_CUDA_INFO"
	.sectionflags	@""
	.align	4


	//----- nvinfo : EIATTR_CUDA_API_VERSION
	.align		4
        /*0000*/ 	.byte	0x04, 0x37
        /*0002*/ 	.short	(.L_89 - .L_88)
.L_88:
        /*0004*/ 	.word	0x00000082


	//----- nvinfo : EIATTR_KPARAM_INFO
	.align		4
.L_89:
        /*0008*/ 	.byte	0x04, 0x17
        /*000a*/ 	.short	(.L_91 - .L_90)
.L_90:
        /*000c*/ 	.word	0x00000000
        /*0010*/ 	.short	0x0009
        /*0012*/ 	.short	0x0038
        /*0014*/ 	.byte	0x00, 0xf0, 0x11, 0x00


	//----- nvinfo : EIATTR_KPARAM_INFO
	.align		4
.L_91:
        /*0018*/ 	.byte	0x04, 0x17
        /*001a*/ 	.short	(.L_93 - .L_92)
.L_92:
        /*001c*/ 	.word	0x00000000
        /*0020*/ 	.short	0x0008
        /*0022*/ 	.short	0x0030
        /*0024*/ 	.byte	0x00, 0xf5, 0x21, 0x00


	//----- nvinfo : EIATTR_KPARAM_INFO
	.align		4
.L_93:
        /*0028*/ 	.byte	0x04, 0x17
        /*002a*/ 	.short	(.L_95 - .L_94)
.L_94:
        /*002c*/ 	.word	0x00000000
        /*0030*/ 	.short	0x0007
        /*0032*/ 	.short	0x0028
        /*0034*/ 	.byte	0x00, 0xf0, 0x11, 0x00


	//----- nvinfo : EIATTR_KPARAM_INFO
	.align		4
.L_95:
        /*0038*/ 	.byte	0x04, 0x17
        /*003a*/ 	.short	(.L_97 - .L_96)
.L_96:
        /*003c*/ 	.word	0x00000000
        /*0040*/ 	.short	0x0006
        /*0042*/ 	.short	0x0020
        /*0044*/ 	.byte	0x00, 0xf5, 0x21, 0x00


	//----- nvinfo : EIATTR_KPARAM_INFO
	.align		4
.L_97:
        /*0048*/ 	.byte	0x04, 0x17
        /*004a*/ 	.short	(.L_99 - .L_98)
.L_98:
        /*004c*/ 	.word	0x00000000
        /*0050*/ 	.short	0x0005
        /*0052*/ 	.short	0x001c
        /*0054*/ 	.byte	0x00, 0xf0, 0x11, 0x00


	//----- nvinfo : EIATTR_KPARAM_INFO
	.align		4
.L_99:
        /*0058*/ 	.byte	0x04, 0x17
        /*005a*/ 	.short	(.L_101 - .L_100)
.L_100:
        /*005c*/ 	.word	0x00000000
        /*0060*/ 	.short	0x0004
        /*0062*/ 	.short	0x0018
        /*0064*/ 	.byte	0x00, 0xf0, 0x11, 0x00


	//----- nvinfo : EIATTR_KPARAM_INFO
	.align		4
.L_101:
        /*0068*/ 	.byte	0x04, 0x17
        /*006a*/ 	.short	(.L_103 - .L_102)
.L_102:
        /*006c*/ 	.word	0x00000000
        /*0070*/ 	.short	0x0003
        /*0072*/ 	.short	0x0010
        /*0074*/ 	.byte	0x00, 0xf5, 0x21, 0x00


	//----- nvinfo : EIATTR_KPARAM_INFO
	.align		4
.L_103:
        /*0078*/ 	.byte	0x04, 0x17
        /*007a*/ 	.short	(.L_105 - .L_104)
.L_104:
        /*007c*/ 	.word	0x00000000
        /*0080*/ 	.short	0x0002
        /*0082*/ 	.short	0x0008
        /*0084*/ 	.byte	0x00, 0xf0, 0x11, 0x00


	//----- nvinfo : EIATTR_KPARAM_INFO
	.align		4
.L_105:
        /*0088*/ 	.byte	0x04, 0x17
        /*008a*/ 	.short	(.L_107 - .L_106)
.L_106:
        /*008c*/ 	.word	0x00000000
        /*0090*/ 	.short	0x0001
        /*0092*/ 	.short	0x0004
        /*0094*/ 	.byte	0x00, 0xf0, 0x11, 0x00


	//----- nvinfo : EIATTR_KPARAM_INFO
	.align		4
.L_107:
        /*0098*/ 	.byte	0x04, 0x17
        /*009a*/ 	.short	(.L_109 - .L_108)
.L_108:
        /*009c*/ 	.word	0x00000000
        /*00a0*/ 	.short	0x0000
        /*00a2*/ 	.short	0x0000
        /*00a4*/ 	.byte	0x00, 0xf0, 0x11, 0x00


	//----- nvinfo : EIATTR_SPARSE_MMA_MASK
	.align		4
.L_109:
        /*00a8*/ 	.byte	0x03, 0x50
        /*00aa*/ 	.short	0x0000


	//----- nvinfo : EIATTR_MAXREG_COUNT
	.align		4
        /*00ac*/ 	.byte	0x03, 0x1b
        /*00ae*/ 	.short	0x00ff


	//----- nvinfo : EIATTR_MERCURY_ISA_VERSION
	.align		4
        /*00b0*/ 	.byte	0x03, 0x5f
        /*00b2*/ 	.short	0x0101


	//----- nvinfo : EIATTR_VRC_CTA_INIT_COUNT
	.align		4
        /*00b4*/ 	.byte	0x02, 0x4a
	.zero		1
	.zero		1


	//----- nvinfo : EIATTR_EXIT_INSTR_OFFSETS
	.align		4
        /*00b8*/ 	.byte	0x04, 0x1c
        /*00ba*/ 	.short	(.L_111 - .L_110)


	//   ....[0]....
.L_110:
        /*00bc*/ 	.word	0x00000070


	//   ....[1]....
        /*00c0*/ 	.word	0x000000e0


	//   ....[2]....
        /*00c4*/ 	.word	0x00000950


	//   ....[3]....
        /*00c8*/ 	.word	0x00000de0


	//   ....[4]....
        /*00cc*/ 	.word	0x00001030


	//   ....[5]....
        /*00d0*/ 	.word	0x000011c0


	//   ....[6]....
        /*00d4*/ 	.word	0x00001290


	//----- nvinfo : EIATTR_CRS_STACK_SIZE
	.align		4
.L_111:
        /*00d8*/ 	.byte	0x04, 0x1e
        /*00da*/ 	.short	(.L_113 - .L_112)
.L_112:
        /*00dc*/ 	.word	0x00000000


	//----- nvinfo : EIATTR_CBANK_PARAM_SIZE
	.align		4
.L_113:
        /*00e0*/ 	.byte	0x03, 0x19
        /*00e2*/ 	.short	0x003c


	//----- nvinfo : EIATTR_PARAM_CBANK
	.align		4
        /*00e4*/ 	.byte	0x04, 0x0a
        /*00e6*/ 	.short	(.L_115 - .L_114)
	.align		4
.L_114:
        /*00e8*/ 	.word	index@(.nv.constant0._Z14get_bin_scoresiiiPfiiS_iS_i)
        /*00ec*/ 	.short	0x0380
        /*00ee*/ 	.short	0x003c


	//----- nvinfo : EIATTR_SW_WAR
	.align		4
.L_115:
        /*00f0*/ 	.byte	0x04, 0x36
        /*00f2*/ 	.short	(.L_117 - .L_116)
.L_116:
        /*00f4*/ 	.word	0x00000008
.L_117:


//--------------------- .nv.info._Z5scalefiiPfi   --------------------------
	.section	.nv.info._Z5scalefiiPfi,"",@"SHT_CUDA_INFO"
	.sectionflags	@""
	.align	4


	//----- nvinfo : EIATTR_CUDA_API_VERSION
	.align		4
        /*0000*/ 	.byte	0x04, 0x37
        /*0002*/ 	.short	(.L_119 - .L_118)
.L_118:
        /*0004*/ 	.word	0x00000082


	//----- nvinfo : EIATTR_KPARAM_INFO
	.align		4
.L_119:
        /*0008*/ 	.byte	0x04, 0x17
        /*000a*/ 	.short	(.L_121 - .L_120)
.L_120:
        /*000c*/ 	.word	0x00000000
        /*0010*/ 	.short	0x0004
        /*0012*/ 	.short	0x0018
        /*0014*/ 	.byte	0x00, 0xf0, 0x11, 0x00


	//----- nvinfo : EIATTR_KPARAM_INFO
	.align		4
.L_121:
        /*0018*/ 	.byte	0x04, 0x17
        /*001a*/ 	.short	(.L_123 - .L_122)
.L_122:
        /*001c*/ 	.word	0x00000000
        /*0020*/ 	.short	0x0003
        /*0022*/ 	.short	0x0010
        /*0024*/ 	.byte	0x00, 0xf5, 0x21, 0x00


	//----- nvinfo : EIATTR_KPARAM_INFO
	.align		4
.L_123:
        /*0028*/ 	.byte	0x04, 0x17
        /*002a*/ 	.short	(.L_125 - .L_124)
.L_124:
        /*002c*/ 	.word	0x00000000
        /*0030*/ 	.short	0x0002
        /*0032*/ 	.short	0x0008
        /*0034*/ 	.byte	0x00, 0xf0, 0x11, 0x00


	//----- nvinfo : EIATTR_KPARAM_INFO
	.align		4
.L_125:
        /*0038*/ 	.byte	0x04, 0x17
        /*003a*/ 	.short	(.L_127 - .L_126)
.L_126:
        /*003c*/ 	.word	0x00000000
        /*0040*/ 	.short	0x0001
        /*0042*/ 	.short	0x0004
        /*0044*/ 	.byte	0x00, 0xf0, 0x11, 0x00


	//----- nvinfo : EIATTR_KPARAM_INFO
	.align		4
.L_127:
        /*0048*/ 	.byte	0x04, 0x17
        /*004a*/ 	.short	(.L_129 - .L_128)
.L_128:
        /*004c*/ 	.word	0x00000000
        /*0050*/ 	.short	0x0000
        /*0052*/ 	.short	0x0000
        /*0054*/ 	.byte	0x00, 0xf0, 0x11, 0x00


	//----- nvinfo : EIATTR_SPARSE_MMA_MASK
	.align		4
.L_129:
        /*0058*/ 	.byte	0x03, 0x50
        /*005a*/ 	.short	0x0000


	//----- nvinfo : EIATTR_MAXREG_COUNT
	.align		4
        /*005c*/ 	.byte	0x03, 0x1b
        /*005e*/ 	.short	0x00ff


	//----- nvinfo : EIATTR_MERCURY_ISA_VERSION
	.align		4
        /*0060*/ 	.byte	0x03, 0x5f
        /*0062*/ 	.short	0x0101


	//----- nvinfo : EIATTR_VRC_CTA_INIT_COUNT
	.align		4
        /*0064*/ 	.byte	0x02, 0x4a
	.zero		1
	.zero		1


	//----- nvinfo : EIATTR_EXIT_INSTR_OFFSETS
	.align		4
        /*0068*/ 	.byte	0x04, 0x1c
        /*006a*/ 	.short	(.L_131 - .L_130)


	//   ....[0]....
.L_130:
        /*006c*/ 	.word	0x00000070


	//   ....[1]....
        /*0070*/ 	.word	0x00000870


	//   ....[2]....
        /*0074*/ 	.word	0x00001b10


	//   ....[3]....
        /*0078*/ 	.word	0x000024d0


	//   ....[4]....
        /*007c*/ 	.word	0x000029f0


	//   ....[5]....
        /*0080*/ 	.word	0x00002bf0


	//----- nvinfo : EIATTR_CRS_STACK_SIZE
	.align		4
.L_131:
        /*0084*/ 	.byte	0x04, 0x1e
        /*0086*/ 	.short	(.L_133 - .L_132)
.L_132:
        /*0088*/ 	.word	0x00000000


	//----- nvinfo : EIATTR_CBANK_PARAM_SIZE
	.align		4
.L_133:
        /*008c*/ 	.byte	0x03, 0x19
        /*008e*/ 	.short	0x001c


	//----- nvinfo : EIATTR_PARAM_CBANK
	.align		4
        /*0090*/ 	.byte	0x04, 0x0a
        /*0092*/ 	.short	(.L_135 - .L_134)
	.align		4
.L_134:
        /*0094*/ 	.word	index@(.nv.constant0._Z5scalefiiPfi)
        /*0098*/ 	.short	0x0380
        /*009a*/ 	.short	0x001c


	//----- nvinfo : EIATTR_SW_WAR
	.align		4
.L_135:
        /*009c*/ 	.byte	0x04, 0x36
        /*009e*/ 	.short	(.L_137 - .L_136)
.L_136:
        /*00a0*/ 	.word	0x00000008
.L_137:


//--------------------- .nv.callgraph             --------------------------
	.section	.nv.callgraph,"",@"SHT_CUDA_CALLGRAPH"
	.align	4
	.sectionentsize	8
	.align		4
        /*0000*/ 	.word	0x00000000
	.align		4
        /*0004*/ 	.word	0xffffffff
	.align		4
        /*0008*/ 	.word	0x00000000
	.align		4
        /*000c*/ 	.word	0xfffffffe
	.align		4
        /*0010*/ 	.word	0x00000000
	.align		4
        /*0014*/ 	.word	0xfffffffd
	.align		4
        /*0018*/ 	.word	0x00000000
	.align		4
        /*001c*/ 	.word	0xfffffffc


//--------------------- .text._Z6get_miiiiPfiS_iS_iS_S_i --------------------------
	.section	.text._Z6get_miiiiPfiS_iS_iS_S_i,"ax",@progbits
	.align	128
        .global         _Z6get_miiiiPfiS_iS_iS_S_i
        .type           _Z6get_miiiiPfiS_iS_iS_S_i,@function
        .size           _Z6get_miiiiPfiS_iS_iS_S_i,(.L_x_160 - _Z6get_miiiiPfiS_iS_iS_S_i)
        .other          _Z6get_miiiiPfiS_iS_iS_S_i,@"STO_CUDA_ENTRY STV_DEFAULT"
_Z6get_miiiiPfiS_iS_iS_S_i:
.text._Z6get_miiiiPfiS_iS_iS_S_i:
[----:B------:R-:W-:Y:S01]  /*0000*/  LDC R1, c[0x0][0x37c] ;  /* 0x0000df00ff017b82 */ /* 0x000fe20000000800 */
[----:B------:R-:W0:Y:S01]  /*0010*/  S2R R0, SR_CTAID.Y ;  /* 0x0000000000007919 */ /* 0x000e220000002600 */
[----:B------:R-:W1:Y:S01]  /*0020*/  LDCU UR4, c[0x0][0x360] ;  /* 0x00006c00ff0477ac */ /* 0x000e620008000800 */
[----:B------:R-:W0:Y:S01]  /*0030*/  S2R R5, SR_TID.Y ;  /* 0x0000000000057919 */ /* 0x000e220000002200 */
[----:B------:R-:W0:Y:S01]  /*0040*/  LDCU UR5, c[0x0][0x364] ;  /* 0x00006c80ff0577ac */ /* 0x000e220008000800 */
[----:B------:R-:W1:Y:S01]  /*0050*/  S2R R2, SR_CTAID.X ;  /* 0x0000000000027919 */ /* 0x000e620000002500 */
[----:B------:R-:W2:Y:S01]  /*0060*/  LDCU UR6, c[0x0][0x3a8] ;  /* 0x00007500ff0677ac */ /* 0x000ea20008000800 */
[----:B------:R-:W1:Y:S01]  /*0070*/  S2R R3, SR_TID.X ;  /* 0x0000000000037919 */ /* 0x000e620000002100 */
[----:B------:R-:W3:Y:S01]  /*0080*/  LDCU UR7, c[0x0][0x388] ;  /* 0x00007100ff0777ac */ /* 0x000ee20008000800 */
[----:B0-----:R-:W-:-:S05]  /*0090*/  IMAD R0, R0, UR5, R5 ;  /* 0x0000000500007c24 */ /* 0x001fca000f8e0205 */
[----:B--2---:R-:W-:Y:S01]  /*00a0*/  ISETP.GE.AND P0, PT, R0, UR6, PT ;  /* 0x0000000600007c0c */ /* 0x004fe2000bf06270 */
[----:B-1----:R-:W-:-:S05]  /*00b0*/  IMAD R2, R2, UR4, R3 ;  /* 0x0000000402027c24 */ /* 0x002fca000f8e0203 */
[----:B---3--:R-:W-:-:S13]  /*00c0*/  ISETP.GE.OR P0, PT, R2, UR7, P0 ;  /* 0x0000000702007c0c */ /* 0x008fda0008706670 */
[----:B------:R-:W-:Y:S05]  /*00d0*/  @P0 EXIT ;  /* 0x000000000000094d */ /* 0x000fea0003800000 */
[----:B------:R-:W0:Y:S01]  /*00e0*/  LDCU UR8, c[0x0][0x380] ;  /* 0x00007000ff0877ac */ /* 0x000e220008000800 */
[----:B------:R-:W-:Y:S01]  /*00f0*/  IMAD.MOV.U32 R3, RZ, RZ, RZ ;  /* 0x000000ffff037224 */ /* 0x000fe200078e00ff */
[----:B------:R-:W1:Y:S01]  /*0100*/  LDCU.64 UR12, c[0x0][0x358] ;  /* 0x00006b00ff0c77ac */ /* 0x000e620008000a00 */
[----:B0-----:R-:W-:-:S09]  /*0110*/  UISETP.GE.AND UP0, UPT, UR8, 0x1, UPT ;  /* 0x000000010800788c */ /* 0x001fd2000bf06270 */
[----:B-1----:R-:W-:Y:S05]  /*0120*/  BRA.U !UP0, `(.L_x_0) ;  /* 0x0000001908547547 */ /* 0x002fea000b800000 */
[----:B------:R-:W0:Y:S02]  /*0130*/  LDCU UR4, c[0x0][0x384] ;  /* 0x00007080ff0477ac */ /* 0x000e240008000800 */
[----:B0-----:R-:W-:-:S09]  /*0140*/  UISETP.GE.AND UP0, UPT, UR4, 0x1, UPT ;  /* 0x000000010400788c */ /* 0x001fd2000bf06270 */
[----:B------:R-:W-:Y:S05]  /*0150*/  BRA.U !UP0, `(.L_x_1) ;  /* 0x0000001108b47547 */ /* 0x000fea000b800000 */
[----:B------:R-:W0:Y:S01]  /*0160*/  LDCU UR4, c[0x0][0x398] ;  /* 0x00007300ff0477ac */ /* 0x000e220008000800 */
[----:B------:R-:W-:Y:S01]  /*0170*/  IMAD.MOV.U32 R3, RZ, RZ, RZ ;  /* 0x000000ffff037224 */ /* 0x000fe200078e00ff */
[----:B------:R-:W1:Y:S01]  /*0180*/  LDCU UR5, c[0x0][0x3b8] ;  /* 0x00007700ff0577ac */ /* 0x000e620008000800 */
[----:B------:R-:W-:Y:S01]  /*0190*/  USHF.L.U32 UR8, UR8, 0x3, URZ ;  /* 0x0000000308087899 */ /* 0x000fe200080006ff */
[----:B0-----:R-:W-:Y:S01]  /*01a0*/  IMAD R4, R2, UR4, RZ ;  /* 0x0000000402047c24 */ /* 0x001fe2000f8e02ff */
[----:B------:R-:W-:Y:S01]  /*01b0*/  UMOV UR4, URZ ;  /* 0x000000ff00047c82 */ /* 0x000fe20008000000 */
[----:B-1----:R-:W-:-:S03]  /*01c0*/  IMAD R5, R0, UR5, RZ ;  /* 0x0000000500057c24 */ /* 0x002fc6000f8e02ff */
[----:B------:R-:W-:Y:S02]  /*01d0*/  SHF.R.S32.HI R6, RZ, 0x1f, R4 ;  /* 0x0000001fff067819 */ /* 0x000fe40000011404 */
[----:B------:R-:W-:-:S07]  /*01e0*/  SHF.R.S32.HI R7, RZ, 0x1f, R5 ;  /* 0x0000001fff077819 */ /* 0x000fce0000011405 */
.L_x_10:
[----:B------:R-:W0:Y:S01]  /*01f0*/  LDCU.64 UR6, c[0x0][0x390] ;  /* 0x00007200ff0677ac */ /* 0x000e220008000a00 */
[----:B------:R-:W-:Y:S01]  /*0200*/  IADD3 R9, P0, PT, R4, UR4, RZ ;  /* 0x0000000404097c10 */ /* 0x000fe2000ff1e0ff */
[----:B------:R-:W-:-:S04]  /*0210*/  UMOV UR5, URZ ;  /* 0x000000ff00057c82 */ /* 0x000fc80008000000 */
[----:B------:R-:W-:Y:S01]  /*0220*/  IMAD.X R10, RZ, RZ, R6, P0 ;  /* 0x000000ffff0a7224 */ /* 0x000fe200000e0606 */
[----:B0-----:R-:W-:-:S04]  /*0230*/  LEA R8, P1, R9, UR6, 0x2 ;  /* 0x0000000609087c11 */ /* 0x001fc8000f8210ff */
[----:B------:R-:W-:-:S09]  /*0240*/  LEA.HI.X R9, R9, UR7, R10, 0x2, P1 ;  /* 0x0000000709097c11 */ /* 0x000fd200088f140a */
.L_x_9:
[----:B------:R-:W0:Y:S01]  /*0250*/  LDCU UR6, c[0x0][0x384] ;  /* 0x00007080ff0677ac */ /* 0x000e220008000800 */
[----:B------:R-:W-:Y:S01]  /*0260*/  IMAD.MOV.U32 R26, RZ, RZ, RZ ;  /* 0x000000ffff1a7224 */ /* 0x000fe200078e00ff */
[----:B0-----:R-:W-:-:S03]  /*0270*/  UISETP.GE.U32.AND UP0, UPT, UR6, 0x8, UPT ;  /* 0x000000080600788c */ /* 0x001fc6000bf06070 */
[----:B------:R-:W-:-:S06]  /*0280*/  UMOV UR6, URZ ;  /* 0x000000ff00067c82 */ /* 0x000fcc0008000000 */
[----:B------:R-:W-:Y:S05]  /*0290*/  BRA.U !UP0, `(.L_x_2) ;  /* 0x0000000908107547 */ /* 0x000fea000b800000 */
[----:B------:R-:W0:Y:S01]  /*02a0*/  LDCU UR6, c[0x0][0x384] ;  /* 0x00007080ff0677ac */ /* 0x000e220008000800 */
[----:B------:R-:W-:Y:S01]  /*02b0*/  IADD3 R10, P0, PT, R5, UR5, RZ ;  /* 0x00000005050a7c10 */ /* 0x000fe2000ff1e0ff */
[----:B------:R-:W-:Y:S01]  /*02c0*/  IMAD.MOV.U32 R26, RZ, RZ, RZ ;  /* 0x000000ffff1a7224 */ /* 0x000fe200078e00ff */
[----:B------:R-:W1:Y:S03]  /*02d0*/  LDCU.64 UR26, c[0x0][0x3b0] ;  /* 0x00007600ff1a77ac */ /* 0x000e660008000a00 */
[----:B------:R-:W-:Y:S01]  /*02e0*/  IMAD.X R13, RZ, RZ, R7, P0 ;  /* 0x000000ffff0d7224 */ /* 0x000fe200000e0607 */
[----:B------:R-:W2:Y:S01]  /*02f0*/  LDCU UR9, c[0x0][0x380] ;  /* 0x00007000ff0977ac */ /* 0x000ea20008000800 */
[----:B------:R-:W3:Y:S01]  /*0300*/  LDCU UR10, c[0x0][0x380] ;  /* 0x00007000ff0a77ac */ /* 0x000ee20008000800 */
[----:B------:R-:W4:Y:S01]  /*0310*/  LDCU.64 UR28, c[0x0][0x390] ;  /* 0x00007200ff1c77ac */ /* 0x000f220008000a00 */
[----:B0-----:R-:W-:Y:S01]  /*0320*/  ULOP3.LUT UR6, UR6, 0x7ffffff8, URZ, 0xc0, !UPT ;  /* 0x7ffffff806067892 */ /* 0x001fe2000f8ec0ff */
[----:B-1----:R-:W-:Y:S01]  /*0330*/  LEA R11, P0, R10, UR26, 0x2 ;  /* 0x0000001a0a0b7c11 */ /* 0x002fe2000f8010ff */
[----:B------:R-:W-:-:S02]  /*0340*/  UMOV UR7, URZ ;  /* 0x000000ff00077c82 */ /* 0x000fc40008000000 */
[----:B------:R-:W-:Y:S01]  /*0350*/  UIADD3 UR11, UPT, UPT, -UR6, URZ, URZ ;  /* 0x000000ff060b7290 */ /* 0x000fe2000fffe1ff */
[----:B------:R-:W-:Y:S01]  /*0360*/  LEA.HI.X R10, R10, UR27, R13, 0x2, P0 ;  /* 0x0000001b0a0a7c11 */ /* 0x000fe200080f140d */
[----:B--2---:R-:W-:Y:S02]  /*0370*/  UIMAD UR14, UR9, 0x3, UR4 ;  /* 0x00000003090e78a4 */ /* 0x004fe4000f8e0204 */
[----:B------:R-:W-:Y:S02]  /*0380*/  ULEA UR15, UR9, UR4, 0x2 ;  /* 0x00000004090f7291 */ /* 0x000fe4000f8e10ff */
[----:B------:R-:W-:Y:S02]  /*0390*/  UIMAD UR16, UR9, 0x5, UR4 ;  /* 0x00000005091078a4 */ /* 0x000fe4000f8e0204 */
[----:B------:R-:W-:Y:S02]  /*03a0*/  UIMAD UR17, UR9, 0x6, UR4 ;  /* 0x00000006091178a4 */ /* 0x000fe4000f8e0204 */
[----:B------:R-:W-:-:S02]  /*03b0*/  ULEA UR18, UR9, UR4, 0x1 ;  /* 0x0000000409127291 */ /* 0x000fc4000f8e08ff */
[----:B------:R-:W-:Y:S02]  /*03c0*/  UIMAD UR19, UR9, 0x7, UR4 ;  /* 0x00000007091378a4 */ /* 0x000fe4000f8e0204 */
[----:B------:R-:W-:Y:S02]  /*03d0*/  UIADD3 UR20, UPT, UPT, UR5, UR9, URZ ;  /* 0x0000000905147290 */ /* 0x000fe4000fffe0ff */
[----:B------:R-:W-:Y:S02]  /*03e0*/  ULEA UR21, UR9, UR5, 0x1 ;  /* 0x0000000509157291 */ /* 0x000fe4000f8e08ff */
[----:B------:R-:W-:Y:S02]  /*03f0*/  UIMAD UR22, UR9, 0x3, UR5 ;  /* 0x00000003091678a4 */ /* 0x000fe4000f8e0205 */
[----:B------:R-:W-:Y:S02]  /*0400*/  ULEA UR23, UR9, UR5, 0x2 ;  /* 0x0000000509177291 */ /* 0x000fe4000f8e10ff */
[----:B------:R-:W-:-:S02]  /*0410*/  UIMAD UR24, UR9, 0x5, UR5 ;  /* 0x00000005091878a4 */ /* 0x000fc4000f8e0205 */
[----:B------:R-:W-:Y:S02]  /*0420*/  UIMAD UR25, UR9, 0x6, UR5 ;  /* 0x00000006091978a4 */ /* 0x000fe4000f8e0205 */
[----:B------:R-:W-:Y:S02]  /*0430*/  UIMAD UR9, UR9, 0x7, UR5 ;  /* 0x00000007090978a4 */ /* 0x000fe4000f8e0205 */
[----:B---3--:R-:W-:Y:S01]  /*0440*/  UIADD3 UR10, UPT, UPT, UR4, UR10, URZ ;  /* 0x0000000a040a7290 */ /* 0x008fe2000fffe0ff */
[----:B----4-:R-:W-:-:S11]  /*0450*/  UMOV UR6, URZ ;  /* 0x000000ff00067c82 */ /* 0x010fd60008000000 */
.L_x_3:
[----:B------:R-:W-:Y:S02]  /*0460*/  IADD3 R16, P0, PT, R8, UR6, RZ ;  /* 0x0000000608107c10 */ /* 0x000fe4000ff1e0ff */
[----:B------:R-:W-:Y:S02]  /*0470*/  IADD3 R28, P1, PT, R11, UR6, RZ ;  /* 0x000000060b1c7c10 */ /* 0x000fe4000ff3e0ff */
[----:B------:R-:W-:Y:S02]  /*0480*/  IADD3.X R17, PT, PT, R9, UR7, RZ, P0, !PT ;  /* 0x0000000709117c10 */ /* 0x000fe400087fe4ff */
[----:B------:R-:W-:Y:S02]  /*0490*/  IADD3.X R29, PT, PT, R10, UR7, RZ, P1, !PT ;  /* 0x000000070a1d7c10 */ /* 0x000fe40008ffe4ff */
[----:B------:R-:W-:Y:S01]  /*04a0*/  IADD3 R13, P0, PT, R4, UR10, RZ ;  /* 0x0000000a040d7c10 */ /* 0x000fe2000ff1e0ff */
[----:B------:R0:W2:Y:S01]  /*04b0*/  LDG.E R27, desc[UR12][R16.64] ;  /* 0x0000000c101b7981 */ /* 0x0000a2000c1e1900 */
[----:B------:R-:W-:-:S03]  /*04c0*/  IADD3 R15, P1, PT, R5, UR20, RZ ;  /* 0x00000014050f7c10 */ /* 0x000fc6000ff3e0ff */
[----:B------:R-:W2:Y:S01]  /*04d0*/  LDG.E R28, desc[UR12][R28.64] ;  /* 0x0000000c1c1c7981 */ /* 0x000ea2000c1e1900 */
[----:B------:R-:W-:Y:S01]  /*04e0*/  IMAD.X R20, RZ, RZ, R6, P0 ;  /* 0x000000ffff147224 */ /* 0x000fe200000e0606 */
[----:B------:R-:W-:Y:S01]  /*04f0*/  LEA R12, P0, R13, UR28, 0x2 ;  /* 0x0000001c0d0c7c11 */ /* 0x000fe2000f8010ff */
[----:B------:R-:W-:Y:S01]  /*0500*/  IMAD.X R18, RZ, RZ, R7, P1 ;  /* 0x000000ffff127224 */ /* 0x000fe200008e0607 */
[----:B------:R-:W-:Y:S02]  /*0510*/  LEA R14, P1, R15, UR26, 0x2 ;  /* 0x0000001a0f0e7c11 */ /* 0x000fe4000f8210ff */
[----:B------:R-:W-:Y:S02]  /*0520*/  LEA.HI.X R13, R13, UR29, R20, 0x2, P0 ;  /* 0x0000001d0d0d7c11 */ /* 0x000fe400080f1414 */
[----:B------:R-:W-:-:S03]  /*0530*/  LEA.HI.X R15, R15, UR27, R18, 0x2, P1 ;  /* 0x0000001b0f0f7c11 */ /* 0x000fc600088f1412 */
[----:B------:R1:W3:Y:S04]  /*0540*/  LDG.E R18, desc[UR12][R12.64] ;  /* 0x0000000c0c127981 */ /* 0x0002e8000c1e1900 */
[----:B------:R4:W3:Y:S01]  /*0550*/  LDG.E R19, desc[UR12][R14.64] ;  /* 0x0000000c0e137981 */ /* 0x0008e2000c1e1900 */
[C---:B0-----:R-:W-:Y:S02]  /*0560*/  IADD3 R17, P0, PT, R4.reuse, UR18, RZ ;  /* 0x0000001204117c10 */ /* 0x041fe4000ff1e0ff */
[----:B------:R-:W-:Y:S02]  /*0570*/  IADD3 R21, P1, PT, R5, UR21, RZ ;  /* 0x0000001505157c10 */ /* 0x000fe4000ff3e0ff */
[----:B------:R-:W-:Y:S01]  /*0580*/  IADD3 R16, P2, PT, R4, UR14, RZ ;  /* 0x0000000e04107c10 */ /* 0x000fe2000ff5e0ff */
[----:B------:R-:W-:Y:S01]  /*0590*/  IMAD.X R20, RZ, RZ, R6, P0 ;  /* 0x000000ffff147224 */ /* 0x000fe200000e0606 */
[----:B------:R-:W-:Y:S01]  /*05a0*/  LEA R22, P0, R17, UR28, 0x2 ;  /* 0x0000001c11167c11 */ /* 0x000fe2000f8010ff */
[----:B------:R-:W-:Y:S01]  /*05b0*/  IMAD.X R24, RZ, RZ, R7, P1 ;  /* 0x000000ffff187224 */ /* 0x000fe200008e0607 */
[----:B-1----:R-:W-:-:S02]  /*05c0*/  LEA R12, P1, R16, UR28, 0x2 ;  /* 0x0000001c100c7c11 */ /* 0x002fc4000f8210ff */
[----:B------:R-:W-:Y:S01]  /*05d0*/  LEA.HI.X R23, R17, UR29, R20, 0x2, P0 ;  /* 0x0000001d11177c11 */ /* 0x000fe200080f1414 */
[----:B------:R-:W-:Y:S01]  /*05e0*/  IMAD.X R17, RZ, RZ, R6, P2 ;  /* 0x000000ffff117224 */ /* 0x000fe200010e0606 */
[----:B------:R-:W-:-:S04]  /*05f0*/  LEA R20, P0, R21, UR26, 0x2 ;  /* 0x0000001a15147c11 */ /* 0x000fc8000f8010ff */
[----:B------:R-:W-:Y:S02]  /*0600*/  LEA.HI.X R21, R21, UR27, R24, 0x2, P0 ;  /* 0x0000001b15157c11 */ /* 0x000fe400080f1418 */
[----:B----4-:R-:W-:Y:S01]  /*0610*/  IADD3 R15, P0, PT, R5, UR22, RZ ;  /* 0x00000016050f7c10 */ /* 0x010fe2000ff1e0ff */
[----:B------:R-:W4:Y:S01]  /*0620*/  LDG.E R24, desc[UR12][R22.64] ;  /* 0x0000000c16187981 */ /* 0x000f22000c1e1900 */
[----:B------:R-:W-:Y:S02]  /*0630*/  LEA.HI.X R13, R16, UR29, R17, 0x2, P1 ;  /* 0x0000001d100d7c11 */ /* 0x000fe400088f1411 */
[----:B------:R-:W-:Y:S01]  /*0640*/  IADD3 R17, P1, PT, R4, UR15, RZ ;  /* 0x0000000f04117c10 */ /* 0x000fe2000ff3e0ff */
[----:B------:R0:W4:Y:S04]  /*0650*/  LDG.E R25, desc[UR12][R20.64] ;  /* 0x0000000c14197981 */ /* 0x000128000c1e1900 */
[----:B------:R-:W-:-:S02]  /*0660*/  IMAD.X R29, RZ, RZ, R6, P1 ;  /* 0x000000ffff1d7224 */ /* 0x000fc400008e0606 */
[----:B0-----:R-:W-:Y:S01]  /*0670*/  IMAD.X R20, RZ, RZ, R7, P0 ;  /* 0x000000ffff147224 */ /* 0x001fe200000e0607 */
[----:B------:R-:W-:Y:S02]  /*0680*/  LEA R14, P0, R15, UR26, 0x2 ;  /* 0x0000001a0f0e7c11 */ /* 0x000fe4000f8010ff */
[----:B------:R-:W-:Y:S02]  /*0690*/  LEA R16, P1, R17, UR28, 0x2 ;  /* 0x0000001c11107c11 */ /* 0x000fe4000f8210ff */
[----:B------:R-:W-:Y:S02]  /*06a0*/  LEA.HI.X R15, R15, UR27, R20, 0x2, P0 ;  /* 0x0000001b0f0f7c11 */ /* 0x000fe400080f1414 */
[----:B------:R-:W-:Y:S02]  /*06b0*/  IADD3 R22, P0, PT, R5, UR23, RZ ;  /* 0x0000001705167c10 */ /* 0x000fe4000ff1e0ff */
[----:B------:R-:W-:Y:S01]  /*06c0*/  LEA.HI.X R17, R17, UR29, R29, 0x2, P1 ;  /* 0x0000001d11117c11 */ /* 0x000fe200088f141d */
[----:B------:R-:W5:Y:S01]  /*06d0*/  LDG.E R14, desc[UR12][R14.64] ;  /* 0x0000000c0e0e7981 */ /* 0x000f62000c1e1900 */
[----:B------:R-:W-:Y:S01]  /*06e0*/  IADD3 R23, P1, PT, R4, UR16, RZ ;  /* 0x0000001004177c10 */ /* 0x000fe2000ff3e0ff */
[----:B------:R-:W-:Y:S01]  /*06f0*/  IMAD.X R21, RZ, RZ, R7, P0 ;  /* 0x000000ffff157224 */ /* 0x000fe200000e0607 */
[C---:B------:R-:W-:Y:S01]  /*0700*/  LEA R20, P0, R22.reuse, UR26, 0x2 ;  /* 0x0000001a16147c11 */ /* 0x040fe2000f8010ff */
[----:B------:R0:W5:Y:S03]  /*0710*/  LDG.E R29, desc[UR12][R12.64] ;  /* 0x0000000c0c1d7981 */ /* 0x000166000c1e1900 */
[----:B------:R-:W-:-:S02]  /*0720*/  LEA.HI.X R21, R22, UR27, R21, 0x2, P0 ;  /* 0x0000001b16157c11 */ /* 0x000fc400080f1415 */
[----:B------:R-:W-:Y:S01]  /*0730*/  LEA R22, P0, R23, UR28, 0x2 ;  /* 0x0000001c17167c11 */ /* 0x000fe2000f8010ff */
[----:B------:R1:W5:Y:S01]  /*0740*/  LDG.E R15, desc[UR12][R16.64] ;  /* 0x0000000c100f7981 */ /* 0x000362000c1e1900 */
[----:B0-----:R-:W-:-:S03]  /*0750*/  IMAD.X R12, RZ, RZ, R6, P1 ;  /* 0x000000ffff0c7224 */ /* 0x001fc600008e0606 */
[----:B------:R-:W5:Y:S02]  /*0760*/  LDG.E R20, desc[UR12][R20.64] ;  /* 0x0000000c14147981 */ /* 0x000f64000c1e1900 */
[----:B------:R-:W-:Y:S02]  /*0770*/  LEA.HI.X R23, R23, UR29, R12, 0x2, P0 ;  /* 0x0000001d17177c11 */ /* 0x000fe400080f140c */
[----:B------:R-:W-:Y:S02]  /*0780*/  IADD3 R12, P0, PT, R5, UR24, RZ ;  /* 0x00000018050c7c10 */ /* 0x000fe4000ff1e0ff */
[----:B------:R-:W-:Y:S01]  /*0790*/  IADD3 R13, P1, PT, R4, UR17, RZ ;  /* 0x00000011040d7c10 */ /* 0x000fe2000ff3e0ff */
[----:B------:R3:W5:Y:S02]  /*07a0*/  LDG.E R22, desc[UR12][R22.64] ;  /* 0x0000000c16167981 */ /* 0x000764000c1e1900 */
[----:B-1----:R-:W-:Y:S01]  /*07b0*/  IMAD.X R17, RZ, RZ, R7, P0 ;  /* 0x000000ffff117224 */ /* 0x002fe200000e0607 */
[----:B------:R-:W-:-:S04]  /*07c0*/  LEA R16, P0, R12, UR26, 0x2 ;  /* 0x0000001a0c107c11 */ /* 0x000fc8000f8010ff */
[----:B------:R-:W-:Y:S02]  /*07d0*/  LEA.HI.X R17, R12, UR27, R17, 0x2, P0 ;  /* 0x0000001b0c117c11 */ /* 0x000fe400080f1411 */
[----:B------:R-:W-:-:S04]  /*07e0*/  LEA R12, P0, R13, UR28, 0x2 ;  /* 0x0000001c0d0c7c11 */ /* 0x000fc8000f8010ff */
[----:B------:R0:W5:Y:S01]  /*07f0*/  LDG.E R17, desc[UR12][R16.64] ;  /* 0x0000000c10117981 */ /* 0x000162000c1e1900 */
[----:B--2---:R-:W-:Y:S01]  /*0800*/  FFMA R28, R27, R28, R26 ;  /* 0x0000001c1b1c7223 */ /* 0x004fe2000000001a */
[----:B------:R-:W-:-:S05]  /*0810*/  IMAD.X R26, RZ, RZ, R6, P1 ;  /* 0x000000ffff1a7224 */ /* 0x000fca00008e0606 */
[----:B------:R-:W-:Y:S02]  /*0820*/  LEA.HI.X R13, R13, UR29, R26, 0x2, P0 ;  /* 0x0000001d0d0d7c11 */ /* 0x000fe400080f141a */
[----:B------:R-:W-:-:S03]  /*0830*/  IADD3 R27, P0, PT, R5, UR25, RZ ;  /* 0x00000019051b7c10 */ /* 0x000fc6000ff1e0ff */
[----:B------:R1:W2:Y:S01]  /*0840*/  LDG.E R21, desc[UR12][R12.64] ;  /* 0x0000000c0c157981 */ /* 0x0002a2000c1e1900 */
[----:B---3--:R-:W-:Y:S01]  /*0850*/  FFMA R23, R18, R19, R28 ;  /* 0x0000001312177223 */ /* 0x008fe2000000001c */
[----:B------:R-:W-:Y:S01]  /*0860*/  IMAD.X R18, RZ, RZ, R7, P0 ;  /* 0x000000ffff127224 */ /* 0x000fe200000e0607 */
[----:B------:R-:W-:Y:S02]  /*0870*/  IADD3 R19, P1, PT, R4, UR19, RZ ;  /* 0x0000001304137c10 */ /* 0x000fe4000ff3e0ff */
[----:B------:R-:W-:-:S03]  /*0880*/  LEA R26, P0, R27, UR26, 0x2 ;  /* 0x0000001a1b1a7c11 */ /* 0x000fc6000f8010ff */
[----:B------:R-:W-:Y:S01]  /*0890*/  IMAD.X R28, RZ, RZ, R6, P1 ;  /* 0x000000ffff1c7224 */ /* 0x000fe200008e0606 */
[----:B------:R-:W-:Y:S02]  /*08a0*/  LEA.HI.X R27, R27, UR27, R18, 0x2, P0 ;  /* 0x0000001b1b1b7c11 */ /* 0x000fe400080f1412 */
[----:B------:R-:W-:-:S03]  /*08b0*/  LEA R18, P0, R19, UR28, 0x2 ;  /* 0x0000001c13127c11 */ /* 0x000fc6000f8010ff */
[----:B------:R-:W2:Y:S01]  /*08c0*/  LDG.E R26, desc[UR12][R26.64] ;  /* 0x0000000c1a1a7981 */ /* 0x000ea2000c1e1900 */
[----:B------:R-:W-:Y:S02]  /*08d0*/  LEA.HI.X R19, R19, UR29, R28, 0x2, P0 ;  /* 0x0000001d13137c11 */ /* 0x000fe400080f141c */
[----:B0-----:R-:W-:-:S03]  /*08e0*/  IADD3 R16, P0, PT, R5, UR9, RZ ;  /* 0x0000000905107c10 */ /* 0x001fc6000ff1e0ff */
[----:B------:R-:W3:Y:S02]  /*08f0*/  LDG.E R18, desc[UR12][R18.64] ;  /* 0x0000000c12127981 */ /* 0x000ee4000c1e1900 */
[----:B-1----:R-:W-:Y:S01]  /*0900*/  IMAD.X R13, RZ, RZ, R7, P0 ;  /* 0x000000ffff0d7224 */ /* 0x002fe200000e0607 */
[----:B------:R-:W-:-:S04]  /*0910*/  LEA R12, P0, R16, UR26, 0x2 ;  /* 0x0000001a100c7c11 */ /* 0x000fc8000f8010ff */
[----:B------:R-:W-:-:S05]  /*0920*/  LEA.HI.X R13, R16, UR27, R13, 0x2, P0 ;  /* 0x0000001b100d7c11 */ /* 0x000fca00080f140d */
[----:B------:R-:W3:Y:S01]  /*0930*/  LDG.E R12, desc[UR12][R12.64] ;  /* 0x0000000c0c0c7981 */ /* 0x000ee2000c1e1900 */
[----:B----4-:R-:W-:Y:S01]  /*0940*/  FFMA R24, R24, R25, R23 ;  /* 0x0000001918187223 */ /* 0x010fe20000000017 */
[----:B------:R-:W-:-:S04]  /*0950*/  UIADD3 UR11, UPT, UPT, UR11, 0x8, URZ ;  /* 0x000000080b0b7890 */ /* 0x000fc8000fffe0ff */
[----:B------:R-:W-:Y:S01]  /*0960*/  UISETP.NE.AND UP0, UPT, UR11, URZ, UPT ;  /* 0x000000ff0b00728c */ /* 0x000fe2000bf05270 */
[----:B-----5:R-:W-:-:S04]  /*0970*/  FFMA R14, R29, R14, R24 ;  /* 0x0000000e1d0e7223 */ /* 0x020fc80000000018 */
[----:B------:R-:W-:Y:S01]  /*0980*/  FFMA R15, R15, R20, R14 ;  /* 0x000000140f0f7223 */ /* 0x000fe2000000000e */
[----:B------:R-:W-:Y:S02]  /*0990*/  UIADD3 UR20, UPT, UPT, UR8, UR20, URZ ;  /* 0x0000001408147290 */ /* 0x000fe4000fffe0ff */
[----:B------:R-:W-:Y:S02]  /*09a0*/  UIADD3 UR21, UPT, UPT, UR8, UR21, URZ ;  /* 0x0000001508157290 */ /* 0x000fe4000fffe0ff */
[----:B------:R-:W-:Y:S02]  /*09b0*/  UIADD3 UR22, UPT, UPT, UR8, UR22, URZ ;  /* 0x0000001608167290 */ /* 0x000fe4000fffe0ff */
[----:B------:R-:W-:Y:S02]  /*09c0*/  UIADD3 UR23, UPT, UPT, UR8, UR23, URZ ;  /* 0x0000001708177290 */ /* 0x000fe4000fffe0ff */
[----:B------:R-:W-:Y:S02]  /*09d0*/  UIADD3 UR24, UPT, UPT, UR8, UR24, URZ ;  /* 0x0000001808187290 */ /* 0x000fe4000fffe0ff */
[----:B------:R-:W-:Y:S01]  /*09e0*/  UIADD3 UR25, UPT, UPT, UR8, UR25, URZ ;  /* 0x0000001908197290 */ /* 0x000fe2000fffe0ff */
[----:B------:R-:W-:Y:S01]  /*09f0*/  FFMA R22, R22, R17, R15 ;  /* 0x0000001116167223 */ /* 0x000fe2000000000f */
[----:B------:R-:W-:-:S02]  /*0a00*/  UIADD3 UR9, UPT, UPT, UR8, UR9, URZ ;  /* 0x0000000908097290 */ /* 0x000fc4000fffe0ff */
[----:B------:R-:W-:Y:S02]  /*0a10*/  UIADD3 UR10, UPT, UPT, UR8, UR10, URZ ;  /* 0x0000000a080a7290 */ /* 0x000fe4000fffe0ff */
[----:B------:R-:W-:Y:S02]  /*0a20*/  UIADD3 UR18, UPT, UPT, UR8, UR18, URZ ;  /* 0x0000001208127290 */ /* 0x000fe4000fffe0ff */
[----:B------:R-:W-:Y:S02]  /*0a30*/  UIADD3 UR14, UPT, UPT, UR8, UR14, URZ ;  /* 0x0000000e080e7290 */ /* 0x000fe4000fffe0ff */
[----:B------:R-:W-:Y:S02]  /*0a40*/  UIADD3 UR15, UPT, UPT, UR8, UR15, URZ ;  /* 0x0000000f080f7290 */ /* 0x000fe4000fffe0ff */
[----:B------:R-:W-:Y:S02]  /*0a50*/  UIADD3 UR16, UPT, UPT, UR8, UR16, URZ ;  /* 0x0000001008107290 */ /* 0x000fe4000fffe0ff */
[----:B------:R-:W-:-:S02]  /*0a60*/  UIADD3 UR17, UPT, UPT, UR8, UR17, URZ ;  /* 0x0000001108117290 */ /* 0x000fc4000fffe0ff */
[----:B------:R-:W-:Y:S02]  /*0a70*/  UIADD3 UR19, UPT, UPT, UR8, UR19, URZ ;  /* 0x0000001308137290 */ /* 0x000fe4000fffe0ff */
[----:B------:R-:W-:Y:S01]  /*0a80*/  UIMAD.WIDE.U32 UR6, UR8, 0x4, UR6 ;  /* 0x00000004080678a5 */ /* 0x000fe2000f8e0006 */
[----:B--2---:R-:W-:-:S04]  /*0a90*/  FFMA R21, R21, R26, R22 ;  /* 0x0000001a15157223 */ /* 0x004fc80000000016 */
[----:B---3--:R-:W-:Y:S01]  /*0aa0*/  FFMA R26, R18, R12, R21 ;  /* 0x0000000c121a7223 */ /* 0x008fe20000000015 */
[----:B------:R-:W-:Y:S06]  /*0ab0*/  BRA.U UP0, `(.L_x_3) ;  /* 0xfffffff900687547 */ /* 0x000fec000b83ffff */
[----:B------:R-:W0:Y:S02]  /*0ac0*/  LDCU UR6, c[0x0][0x384] ;  /* 0x00007080ff0677ac */ /* 0x000e240008000800 */
[----:B0-----:R-:W-:-:S12]  /*0ad0*/  ULOP3.LUT UR6, UR6, 0x7ffffff8, URZ, 0xc0, !UPT ;  /* 0x7ffffff806067892 */ /* 0x001fd8000f8ec0ff */
.L_x_2:
[----:B------:R-:W0:Y:S02]  /*0ae0*/  LDCU UR18, c[0x0][0x384] ;  /* 0x00007080ff1277ac */ /* 0x000e240008000800 */
[----:B0-----:R-:W-:-:S04]  /*0af0*/  ULOP3.LUT UR7, UR18, 0x7, URZ, 0xc0, !UPT ;  /* 0x0000000712077892 */ /* 0x001fc8000f8ec0ff */
[----:B------:R-:W-:-:S09]  /*0b00*/  UISETP.NE.AND UP0, UPT, UR7, URZ, UPT ;  /* 0x000000ff0700728c */ /* 0x000fd2000bf05270 */
[----:B------:R-:W-:Y:S05]  /*0b10*/  BRA.U !UP0, `(.L_x_4) ;  /* 0x0000000508c47547 */ /* 0x000fea000b800000 */
[----:B------:R-:W-:Y:S02]  /*0b20*/  UIADD3 UR7, UPT, UPT, UR7, -0x1, URZ ;  /* 0xffffffff07077890 */ /* 0x000fe4000fffe0ff */
[----:B------:R-:W-:Y:S02]  /*0b30*/  ULOP3.LUT UR19, UR18, 0x3, URZ, 0xc0, !UPT ;  /* 0x0000000312137892 */ /* 0x000fe4000f8ec0ff */
[----:B------:R-:W-:Y:S02]  /*0b40*/  UISETP.GE.U32.AND UP0, UPT, UR7, 0x3, UPT ;  /* 0x000000030700788c */ /* 0x000fe4000bf06070 */
[----:B------:R-:W-:-:S07]  /*0b50*/  UISETP.NE.AND UP1, UPT, UR19, URZ, UPT ;  /* 0x000000ff1300728c */ /* 0x000fce000bf25270 */
[----:B------:R-:W-:Y:S05]  /*0b60*/  BRA.U !UP0, `(.L_x_5) ;  /* 0x0000000108e07547 */ /* 0x000fea000b800000 */
[----:B------:R-:W0:Y:S01]  /*0b70*/  LDCU UR11, c[0x0][0x380] ;  /* 0x00007000ff0b77ac */ /* 0x000e220008000800 */
[----:B------:R-:W1:Y:S01]  /*0b80*/  LDCU.64 UR14, c[0x0][0x390] ;  /* 0x00007200ff0e77ac */ /* 0x000e620008000a00 */
[----:B------:R-:W2:Y:S01]  /*0b90*/  LDCU.64 UR16, c[0x0][0x3b0] ;  /* 0x00007600ff1077ac */ /* 0x000ea20008000a00 */
[----:B0-----:R-:W-:Y:S02]  /*0ba0*/  UIMAD UR7, UR6, UR11, UR4 ;  /* 0x0000000b060772a4 */ /* 0x001fe4000f8e0204 */
[----:B------:R-:W-:-:S04]  /*0bb0*/  UIMAD UR10, UR6, UR11, UR5 ;  /* 0x0000000b060a72a4 */ /* 0x000fc8000f8e0205 */
[----:B------:R-:W-:Y:S01]  /*0bc0*/  IADD3 R10, P0, PT, R4, UR7, RZ ;  /* 0x00000007040a7c10 */ /* 0x000fe2000ff1e0ff */
[----:B------:R-:W-:Y:S01]  /*0bd0*/  UIADD3 UR7, UPT, UPT, UR7, UR11, URZ ;  /* 0x0000000b07077290 */ /* 0x000fe2000fffe0ff */
[----:B------:R-:W-:Y:S01]  /*0be0*/  IADD3 R13, P1, PT, R5, UR10, RZ ;  /* 0x0000000a050d7c10 */ /* 0x000fe2000ff3e0ff */
[----:B------:R-:W-:Y:S02]  /*0bf0*/  UIADD3 UR9, UPT, UPT, UR10, UR11, URZ ;  /* 0x0000000b0a097290 */ /* 0x000fe4000fffe0ff */
[----:B------:R-:W-:Y:S01]  /*0c00*/  IMAD.X R11, RZ, RZ, R6, P0 ;  /* 0x000000ffff0b7224 */ /* 0x000fe200000e0606 */
[C---:B-1----:R-:W-:Y:S01]  /*0c10*/  LEA R24, P0, R10.reuse, UR14, 0x2 ;  /* 0x0000000e0a187c11 */ /* 0x042fe2000f8010ff */
[----:B------:R-:W-:Y:S01]  /*0c20*/  UIADD3 UR10, UPT, UPT, UR7, UR11, URZ ;  /* 0x0000000b070a7290 */ /* 0x000fe2000fffe0ff */
[----:B------:R-:W-:Y:S02]  /*0c30*/  IMAD.X R20, RZ, RZ, R7, P1 ;  /* 0x000000ffff147224 */ /* 0x000fe400008e0607 */
[----:B------:R-:W-:-:S02]  /*0c40*/  LEA.HI.X R25, R10, UR15, R11, 0x2, P0 ;  /* 0x0000000f0a197c11 */ /* 0x000fc400080f140b */
[----:B------:R-:W-:Y:S02]  /*0c50*/  IADD3 R11, P2, PT, R4, UR7, RZ ;  /* 0x00000007040b7c10 */ /* 0x000fe4000ff5e0ff */
[----:B------:R-:W-:Y:S01]  /*0c60*/  IADD3 R10, P3, PT, R5, UR9, RZ ;  /* 0x00000009050a7c10 */ /* 0x000fe2000ff7e0ff */
[----:B------:R0:W3:Y:S01]  /*0c70*/  LDG.E R21, desc[UR12][R24.64] ;  /* 0x0000000c18157981 */ /* 0x0000e2000c1e1900 */
[----:B--2---:R-:W-:Y:S01]  /*0c80*/  LEA R12, P0, R13, UR16, 0x2 ;  /* 0x000000100d0c7c11 */ /* 0x004fe2000f8010ff */
[----:B------:R-:W-:Y:S01]  /*0c90*/  IMAD.X R18, RZ, RZ, R6, P2 ;  /* 0x000000ffff127224 */ /* 0x000fe200010e0606 */
[----:B------:R-:W-:Y:S01]  /*0ca0*/  LEA R16, P1, R11, UR14, 0x2 ;  /* 0x0000000e0b107c11 */ /* 0x000fe2000f8210ff */
[----:B------:R-:W-:Y:S01]  /*0cb0*/  IMAD.X R15, RZ, RZ, R7, P3 ;  /* 0x000000ffff0f7224 */ /* 0x000fe200018e0607 */
[----:B------:R-:W-:Y:S02]  /*0cc0*/  LEA.HI.X R13, R13, UR17, R20, 0x2, P0 ;  /* 0x000000110d0d7c11 */ /* 0x000fe400080f1414 */
[----:B------:R-:W-:-:S02]  /*0cd0*/  LEA.HI.X R17, R11, UR15, R18, 0x2, P1 ;  /* 0x0000000f0b117c11 */ /* 0x000fc400088f1412 */
[----:B------:R-:W-:Y:S02]  /*0ce0*/  IADD3 R11, P0, PT, R4, UR10, RZ ;  /* 0x0000000a040b7c10 */ /* 0x000fe4000ff1e0ff */
[C---:B------:R-:W-:Y:S01]  /*0cf0*/  LEA R14, P2, R10.reuse, UR16, 0x2 ;  /* 0x000000100a0e7c11 */ /* 0x040fe2000f8410ff */
[----:B------:R-:W-:Y:S01]  /*0d00*/  UIADD3 UR9, UPT, UPT, UR9, UR11, URZ ;  /* 0x0000000b09097290 */ /* 0x000fe2000fffe0ff */
[----:B------:R1:W3:Y:S01]  /*0d10*/  LDG.E R20, desc[UR12][R12.64] ;  /* 0x0000000c0c147981 */ /* 0x0002e2000c1e1900 */
[----:B------:R-:W-:Y:S01]  /*0d20*/  IMAD.X R18, RZ, RZ, R6, P0 ;  /* 0x000000ffff127224 */ /* 0x000fe200000e0606 */
[----:B------:R-:W-:Y:S02]  /*0d30*/  LEA.HI.X R15, R10, UR17, R15, 0x2, P2 ;  /* 0x000000110a0f7c11 */ /* 0x000fe400090f140f */
[C---:B------:R-:W-:Y:S01]  /*0d40*/  LEA R10, P0, R11.reuse, UR14, 0x2 ;  /* 0x0000000e0b0a7c11 */ /* 0x040fe2000f8010ff */
[----:B------:R-:W-:Y:S01]  /*0d50*/  UIADD3 UR10, UPT, UPT, UR10, UR11, URZ ;  /* 0x0000000b0a0a7290 */ /* 0x000fe2000fffe0ff */
[----:B------:R2:W4:Y:S01]  /*0d60*/  LDG.E R22, desc[UR12][R16.64] ;  /* 0x0000000c10167981 */ /* 0x000522000c1e1900 */
[----:B------:R-:W-:Y:S01]  /*0d70*/  UIADD3 UR7, UPT, UPT, UR9, UR11, URZ ;  /* 0x0000000b09077290 */ /* 0x000fe2000fffe0ff */
[----:B------:R-:W-:-:S02]  /*0d80*/  LEA.HI.X R11, R11, UR15, R18, 0x2, P0 ;  /* 0x0000000f0b0b7c11 */ /* 0x000fc400080f1412 */
[C---:B------:R-:W-:Y:S01]  /*0d90*/  IADD3 R19, P0, PT, R5.reuse, UR9, RZ ;  /* 0x0000000905137c10 */ /* 0x040fe2000ff1e0ff */
[----:B------:R-:W4:Y:S01]  /*0da0*/  LDG.E R15, desc[UR12][R14.64] ;  /* 0x0000000c0e0f7981 */ /* 0x000f22000c1e1900 */
[----:B0-----:R-:W-:Y:S02]  /*0db0*/  IADD3 R25, P1, PT, R4, UR10, RZ ;  /* 0x0000000a04197c10 */ /* 0x001fe4000ff3e0ff */
[----:B------:R-:W-:Y:S01]  /*0dc0*/  IADD3 R23, P2, PT, R5, UR7, RZ ;  /* 0x0000000705177c10 */ /* 0x000fe2000ff5e0ff */
[--C-:B------:R-:W-:Y:S01]  /*0dd0*/  IMAD.X R27, RZ, RZ, R7.reuse, P0 ;  /* 0x000000ffff1b7224 */ /* 0x100fe200000e0607 */
[----:B-1----:R-:W-:Y:S01]  /*0de0*/  LEA R12, P0, R19, UR16, 0x2 ;  /* 0x00000010130c7c11 */ /* 0x002fe2000f8010ff */
[----:B------:R-:W-:Y:S01]  /*0df0*/  IMAD.X R28, RZ, RZ, R6, P1 ;  /* 0x000000ffff1c7224 */ /* 0x000fe200008e0606 */
[----:B------:R-:W-:Y:S01]  /*0e00*/  LEA R18, P1, R25, UR14, 0x2 ;  /* 0x0000000e19127c11 */ /* 0x000fe2000f8210ff */
[----:B------:R-:W-:Y:S01]  /*0e10*/  IMAD.X R24, RZ, RZ, R7, P2 ;  /* 0x000000ffff187224 */ /* 0x000fe200010e0607 */
[----:B--2---:R-:W-:Y:S01]  /*0e20*/  LEA R16, P2, R23, UR16, 0x2 ;  /* 0x0000001017107c11 */ /* 0x004fe2000f8410ff */
[----:B------:R-:W2:Y:S01]  /*0e30*/  LDG.E R10, desc[UR12][R10.64] ;  /* 0x0000000c0a0a7981 */ /* 0x000ea2000c1e1900 */
[----:B------:R-:W-:-:S02]  /*0e40*/  LEA.HI.X R13, R19, UR17, R27, 0x2, P0 ;  /* 0x00000011130d7c11 */ /* 0x000fc400080f141b */
[----:B------:R-:W-:Y:S02]  /*0e50*/  LEA.HI.X R19, R25, UR15, R28, 0x2, P1 ;  /* 0x0000000f19137c11 */ /* 0x000fe400088f141c */
[----:B------:R-:W-:Y:S01]  /*0e60*/  LEA.HI.X R17, R23, UR17, R24, 0x2, P2 ;  /* 0x0000001117117c11 */ /* 0x000fe200090f1418 */
[----:B------:R-:W2:Y:S04]  /*0e70*/  LDG.E R12, desc[UR12][R12.64] ;  /* 0x0000000c0c0c7981 */ /* 0x000ea8000c1e1900 */
[----:B------:R-:W5:Y:S04]  /*0e80*/  LDG.E R18, desc[UR12][R18.64] ;  /* 0x0000000c12127981 */ /* 0x000f68000c1e1900 */
[----:B------:R-:W5:Y:S01]  /*0e90*/  LDG.E R16, desc[UR12][R16.64] ;  /* 0x0000000c10107981 */ /* 0x000f62000c1e1900 */
[----:B------:R-:W-:Y:S01]  /*0ea0*/  UIADD3 UR6, UPT, UPT, UR6, 0x4, URZ ;  /* 0x0000000406067890 */ /* 0x000fe2000fffe0ff */
[----:B---3--:R-:W-:-:S04]  /*0eb0*/  FFMA R21, R21, R20, R26 ;  /* 0x0000001415157223 */ /* 0x008fc8000000001a */
[----:B----4-:R-:W-:-:S04]  /*0ec0*/  FFMA R15, R22, R15, R21 ;  /* 0x0000000f160f7223 */ /* 0x010fc80000000015 */
[----:B--2---:R-:W-:-:S04]  /*0ed0*/  FFMA R15, R10, R12, R15 ;  /* 0x0000000c0a0f7223 */ /* 0x004fc8000000000f */
[----:B-----5:R-:W-:-:S07]  /*0ee0*/  FFMA R26, R18, R16, R15 ;  /* 0x00000010121a7223 */ /* 0x020fce000000000f */
.L_x_5:
[----:B------:R-:W-:Y:S05]  /*0ef0*/  BRA.U !UP1, `(.L_x_4) ;  /* 0x0000000109cc7547 */ /* 0x000fea000b800000 */
[----:B------:R-:W0:Y:S01]  /*0f00*/  LDCU UR7, c[0x0][0x384] ;  /* 0x00007080ff0777ac */ /* 0x000e220008000800 */
[----:B------:R-:W-:Y:S02]  /*0f10*/  UISETP.NE.AND UP0, UPT, UR19, 0x1, UPT ;  /* 0x000000011300788c */ /* 0x000fe4000bf05270 */
[----:B0-----:R-:W-:-:S07]  /*0f20*/  ULOP3.LUT UP1, URZ, UR7, 0x1, URZ, 0xc0, !UPT ;  /* 0x0000000107ff7892 */ /* 0x001fce000f82c0ff */
[----:B------:R-:W-:Y:S05]  /*0f30*/  BRA.U !UP0, `(.L_x_6) ;  /* 0x0000000108787547 */ /* 0x000fea000b800000 */
[----:B------:R-:W0:Y:S01]  /*0f40*/  LDCU UR7, c[0x0][0x380] ;  /* 0x00007000ff0777ac */ /* 0x000e220008000800 */
[----:B------:R-:W1:Y:S01]  /*0f50*/  LDCU.64 UR10, c[0x0][0x390] ;  /* 0x00007200ff0a77ac */ /* 0x000e620008000a00 */
[----:B------:R-:W2:Y:S01]  /*0f60*/  LDCU.64 UR16, c[0x0][0x3b0] ;  /* 0x00007600ff1077ac */ /* 0x000ea20008000a00 */
[----:B0-----:R-:W-:Y:S02]  /*0f70*/  UIMAD UR9, UR6, UR7, UR4 ;  /* 0x00000007060972a4 */ /* 0x001fe4000f8e0204 */
[----:B------:R-:W-:-:S04]  /*0f80*/  UIMAD UR14, UR6, UR7, UR5 ;  /* 0x00000007060e72a4 */ /* 0x000fc8000f8e0205 */
[C---:B------:R-:W-:Y:S01]  /*0f90*/  IADD3 R11, P0, PT, R4.reuse, UR9, RZ ;  /* 0x00000009040b7c10 */ /* 0x040fe2000ff1e0ff */
[----:B------:R-:W-:Y:S01]  /*0fa0*/  UIADD3 UR9, UPT, UPT, UR9, UR7, URZ ;  /* 0x0000000709097290 */ /* 0x000fe2000fffe0ff */
[----:B------:R-:W-:Y:S01]  /*0fb0*/  IADD3 R13, P1, PT, R5, UR14, RZ ;  /* 0x0000000e050d7c10 */ /* 0x000fe2000ff3e0ff */
[----:B------:R-:W-:Y:S02]  /*0fc0*/  UIADD3 UR7, UPT, UPT, UR14, UR7, URZ ;  /* 0x000000070e077290 */ /* 0x000fe4000fffe0ff */
[----:B------:R-:W-:Y:S01]  /*0fd0*/  IMAD.X R12, RZ, RZ, R6, P0 ;  /* 0x000000ffff0c7224 */ /* 0x000fe200000e0606 */
[----:B-1----:R-:W-:Y:S01]  /*0fe0*/  LEA R10, P0, R11, UR10, 0x2 ;  /* 0x0000000a0b0a7c11 */ /* 0x002fe2000f8010ff */
[----:B------:R-:W-:Y:S01]  /*0ff0*/  IMAD.X R18, RZ, RZ, R7, P1 ;  /* 0x000000ffff127224 */ /* 0x000fe200008e0607 */
[----:B------:R-:W-:Y:S02]  /*1000*/  IADD3 R15, P2, PT, R4, UR9, RZ ;  /* 0x00000009040f7c10 */ /* 0x000fe4000ff5e0ff */
[----:B------:R-:W-:-:S02]  /*1010*/  IADD3 R19, P3, PT, R5, UR7, RZ ;  /* 0x0000000705137c10 */ /* 0x000fc4000ff7e0ff */
[----:B------:R-:W-:Y:S01]  /*1020*/  LEA.HI.X R11, R11, UR11, R12, 0x2, P0 ;  /* 0x0000000b0b0b7c11 */ /* 0x000fe200080f140c */
[----:B------:R-:W-:Y:S01]  /*1030*/  IMAD.X R20, RZ, RZ, R6, P2 ;  /* 0x000000ffff147224 */ /* 0x000fe200010e0606 */
[----:B--2---:R-:W-:Y:S01]  /*1040*/  LEA R16, P0, R13, UR16, 0x2 ;  /* 0x000000100d107c11 */ /* 0x004fe2000f8010ff */
[----:B------:R-:W-:Y:S01]  /*1050*/  IMAD.X R22, RZ, RZ, R7, P3 ;  /* 0x000000ffff167224 */ /* 0x000fe200018e0607 */
[----:B------:R-:W-:Y:S02]  /*1060*/  LEA R14, P1, R15, UR10, 0x2 ;  /* 0x0000000a0f0e7c11 */ /* 0x000fe4000f8210ff */
[----:B------:R-:W-:Y:S01]  /*1070*/  LEA R12, P2, R19, UR16, 0x2 ;  /* 0x00000010130c7c11 */ /* 0x000fe2000f8410ff */
[----:B------:R-:W2:Y:S01]  /*1080*/  LDG.E R11, desc[UR12][R10.64] ;  /* 0x0000000c0a0b7981 */ /* 0x000ea2000c1e1900 */
[----:B------:R-:W-:Y:S02]  /*1090*/  LEA.HI.X R17, R13, UR17, R18, 0x2, P0 ;  /* 0x000000110d117c11 */ /* 0x000fe400080f1412 */
[----:B------:R-:W-:-:S02]  /*10a0*/  LEA.HI.X R15, R15, UR11, R20, 0x2, P1 ;  /* 0x0000000b0f0f7c11 */ /* 0x000fc400088f1414 */
[----:B------:R-:W-:Y:S01]  /*10b0*/  LEA.HI.X R13, R19, UR17, R22, 0x2, P2 ;  /* 0x00000011130d7c11 */ /* 0x000fe200090f1416 */
[----:B------:R-:W2:Y:S04]  /*10c0*/  LDG.E R16, desc[UR12][R16.64] ;  /* 0x0000000c10107981 */ /* 0x000ea8000c1e1900 */
[----:B------:R-:W3:Y:S04]  /*10d0*/  LDG.E R15, desc[UR12][R14.64] ;  /* 0x0000000c0e0f7981 */ /* 0x000ee8000c1e1900 */
[----:B------:R-:W3:Y:S01]  /*10e0*/  LDG.E R12, desc[UR12][R12.64] ;  /* 0x0000000c0c0c7981 */ /* 0x000ee2000c1e1900 */
[----:B------:R-:W-:Y:S01]  /*10f0*/  UIADD3 UR6, UPT, UPT, UR6, 0x2, URZ ;  /* 0x0000000206067890 */ /* 0x000fe2000fffe0ff */
[----:B--2---:R-:W-:-:S04]  /*1100*/  FFMA R26, R11, R16, R26 ;  /* 0x000000100b1a7223 */ /* 0x004fc8000000001a */
[----:B---3--:R-:W-:-:S07]  /*1110*/  FFMA R26, R15, R12, R26 ;  /* 0x0000000c0f1a7223 */ /* 0x008fce000000001a */
.L_x_6:
[----:B------:R-:W-:Y:S05]  /*1120*/  BRA.U !UP1, `(.L_x_4) ;  /* 0x0000000109407547 */ /* 0x000fea000b800000 */
[----:B------:R-:W0:Y:S01]  /*1130*/  LDCU UR7, c[0x0][0x380] ;  /* 0x00007000ff0777ac */ /* 0x000e220008000800 */
[----:B------:R-:W1:Y:S01]  /*1140*/  LDCU.64 UR10, c[0x0][0x390] ;  /* 0x00007200ff0a77ac */ /* 0x000e620008000a00 */
[----:B------:R-:W2:Y:S01]  /*1150*/  LDCU.64 UR14, c[0x0][0x3b0] ;  /* 0x00007600ff0e77ac */ /* 0x000ea20008000a00 */
[----:B0-----:R-:W-:Y:S02]  /*1160*/  UIMAD UR9, UR6, UR7, UR4 ;  /* 0x00000007060972a4 */ /* 0x001fe4000f8e0204 */
[----:B------:R-:W-:-:S04]  /*1170*/  UIMAD UR6, UR6, UR7, UR5 ;  /* 0x00000007060672a4 */ /* 0x000fc8000f8e0205 */
[----:B------:R-:W-:Y:S02]  /*1180*/  IADD3 R13, P0, PT, R4, UR9, RZ ;  /* 0x00000009040d7c10 */ /* 0x000fe4000ff1e0ff */
[----:B------:R-:W-:-:S03]  /*1190*/  IADD3 R11, P1, PT, R5, UR6, RZ ;  /* 0x00000006050b7c10 */ /* 0x000fc6000ff3e0ff */
[----:B------:R-:W-:Y:S01]  /*11a0*/  IMAD.X R16, RZ, RZ, R6, P0 ;  /* 0x000000ffff107224 */ /* 0x000fe200000e0606 */
[----:B-1----:R-:W-:Y:S01]  /*11b0*/  LEA R12, P0, R13, UR10, 0x2 ;  /* 0x0000000a0d0c7c11 */ /* 0x002fe2000f8010ff */
[----:B------:R-:W-:Y:S01]  /*11c0*/  IMAD.X R14, RZ, RZ, R7, P1 ;  /* 0x000000ffff0e7224 */ /* 0x000fe200008e0607 */
[----:B--2---:R-:W-:Y:S02]  /*11d0*/  LEA R10, P1, R11, UR14, 0x2 ;  /* 0x0000000e0b0a7c11 */ /* 0x004fe4000f8210ff */
[----:B------:R-:W-:Y:S02]  /*11e0*/  LEA.HI.X R13, R13, UR11, R16, 0x2, P0 ;  /* 0x0000000b0d0d7c11 */ /* 0x000fe400080f1410 */
[----:B------:R-:W-:-:S04]  /*11f0*/  LEA.HI.X R11, R11, UR15, R14, 0x2, P1 ;  /* 0x0000000f0b0b7c11 */ /* 0x000fc800088f140e */
[----:B------:R-:W2:Y:S04]  /*1200*/  LDG.E R13, desc[UR12][R12.64] ;  /* 0x0000000c0c0d7981 */ /* 0x000ea8000c1e1900 */
[----:B------:R-:W2:Y:S02]  /*1210*/  LDG.E R10, desc[UR12][R10.64] ;  /* 0x0000000c0a0a7981 */ /* 0x000ea4000c1e1900 */
[----:B--2---:R-:W-:-:S07]  /*1220*/  FFMA R26, R13, R10, R26 ;  /* 0x0000000a0d1a7223 */ /* 0x004fce000000001a */
.L_x_4:
[----:B------:R-:W-:Y:S01]  /*1230*/  I2FP.F32.S32 R15, UR18 ;  /* 0x00000012000f7c45 */ /* 0x000fe20008201400 */
[----:B------:R-:W-:Y:S03]  /*1240*/  BSSY.RECONVERGENT B0, `(.L_x_7) ;  /* 0x000000c000007945 */ /* 0x000fe60003800200 */
[----:B------:R-:W0:Y:S08]  /*1250*/  MUFU.RCP R11, R15 ;  /* 0x0000000f000b7308 */ /* 0x000e300000001000 */
[----:B------:R-:W1:Y:S01]  /*1260*/  FCHK P0, R26, R15 ;  /* 0x0000000f1a007302 */ /* 0x000e620000000000 */
[----:B0-----:R-:W-:-:S04]  /*1270*/  FFMA R10, -R15, R11, 1 ;  /* 0x3f8000000f0a7423 */ /* 0x001fc8000000010b */
[----:B------:R-:W-:-:S04]  /*1280*/  FFMA R11, R11, R10, R11 ;  /* 0x0000000a0b0b7223 */ /* 0x000fc8000000000b */
[----:B------:R-:W-:-:S04]  /*1290*/  FFMA R10, R11, R26, RZ ;  /* 0x0000001a0b0a7223 */ /* 0x000fc800000000ff */
[----:B------:R-:W-:-:S04]  /*12a0*/  FFMA R13, -R15, R10, R26 ;  /* 0x0000000a0f0d7223 */ /* 0x000fc8000000011a */
[----:B------:R-:W-:Y:S01]  /*12b0*/  FFMA R10, R11, R13, R10 ;  /* 0x0000000d0b0a7223 */ /* 0x000fe2000000000a */
[----:B-1----:R-:W-:Y:S06]  /*12c0*/  @!P0 BRA `(.L_x_8) ;  /* 0x00000000000c8947 */ /* 0x002fec0003800000 */
[----:B------:R-:W-:Y:S01]  /*12d0*/  IMAD.MOV.U32 R11, RZ, RZ, R15 ;  /* 0x000000ffff0b7224 */ /* 0x000fe200078e000f */
[----:B------:R-:W-:-:S07]  /*12e0*/  MOV R12, 0x1300 ;  /* 0x00001300000c7802 */ /* 0x000fce0000000f00 */
[----:B------:R-:W-:Y:S05]  /*12f0*/  CALL.REL.NOINC `($__internal_0_$__cuda_sm3x_div_rn_noftz_f32_slowpath) ;  /* 0x0000000800287944 */ /* 0x000fea0003c00000 */
.L_x_8:
[----:B------:R-:W-:Y:S05]  /*1300*/  BSYNC.RECONVERGENT B0 ;  /* 0x0000000000007941 */ /* 0x000fea0003800200 */
.L_x_7:
[----:B------:R-:W-:Y:S01]  /*1310*/  FSETP.GTU.AND P0, PT, R10, RZ, PT ;  /* 0x000000ff0a00720b */ /* 0x000fe20003f0c000 */
[----:B------:R-:W0:Y:S01]  /*1320*/  LDCU UR6, c[0x0][0x380] ;  /* 0x00007000ff0677ac */ /* 0x000e220008000800 */
[----:B------:R-:W-:Y:S01]  /*1330*/  IMAD.MOV.U32 R12, RZ, RZ, RZ ;  /* 0x000000ffff0c7224 */ /* 0x000fe200078e00ff */
[----:B------:R-:W-:-:S10]  /*1340*/  UIADD3 UR5, UPT, UPT, UR5, 0x1, URZ ;  /* 0x0000000105057890 */ /* 0x000fd4000fffe0ff */
[C---:B------:R-:W-:Y:S01]  /*1350*/  @P0 FMUL R11, R10.reuse, 16777216 ;  /* 0x4b8000000a0b0820 */ /* 0x040fe20000400000 */
[----:B------:R-:W-:-:S04]  /*1360*/  @P0 FSETP.GEU.AND P1, PT, |R10|, 1.175494350822287508e-38, PT ;  /* 0x008000000a00080b */ /* 0x000fc80003f2e200 */
[----:B------:R-:W-:Y:S01]  /*1370*/  @P0 FSEL R11, R11, R10, !P1 ;  /* 0x0000000a0b0b0208 */ /* 0x000fe20004800000 */
[----:B0-----:R-:W-:Y:S01]  /*1380*/  UISETP.NE.AND UP0, UPT, UR5, UR6, UPT ;  /* 0x000000060500728c */ /* 0x001fe2000bf05270 */
[----:B------:R-:W-:Y:S02]  /*1390*/  FSETP.GEU.OR P1, PT, |R10|, 1.175494350822287508e-38, !P0 ;  /* 0x008000000a00780b */ /* 0x000fe4000472e600 */
[----:B------:R-:W0:Y:S11]  /*13a0*/  @P0 MUFU.LG2 R13, R11 ;  /* 0x0000000b000d0308 */ /* 0x000e360000000c00 */
[----:B0-----:R-:W-:-:S04]  /*13b0*/  @!P1 FADD R13, R13, -24 ;  /* 0xc1c000000d0d9421 */ /* 0x001fc80000000000 */
[----:B------:R-:W-:-:S04]  /*13c0*/  @P0 IMAD.MOV.U32 R12, RZ, RZ, R13 ;  /* 0x000000ffff0c0224 */ /* 0x000fc800078e000d */
[----:B------:R-:W-:Y:S01]  /*13d0*/  FFMA R3, R12, R10, R3 ;  /* 0x0000000a0c037223 */ /* 0x000fe20000000003 */
[----:B------:R-:W-:Y:S06]  /*13e0*/  BRA.U UP0, `(.L_x_9) ;  /* 0xffffffed00987547 */ /* 0x000fec000b83ffff */
[----:B------:R-:W-:-:S04]  /*13f0*/  UIADD3 UR4, UPT, UPT, UR4, 0x1, URZ ;  /* 0x0000000104047890 */ /* 0x000fc8000fffe0ff */
[----:B------:R-:W-:-:S09]  /*1400*/  UISETP.NE.AND UP0, UPT, UR4, UR6, UPT ;  /* 0x000000060400728c */ /* 0x000fd2000bf05270 */
[----:B------:R-:W-:Y:S05]  /*1410*/  BRA.U !UP0, `(.L_x_0) ;  /* 0x0000000508987547 */ /* 0x000fea000b800000 */
[----:B------:R-:W-:Y:S05]  /*1420*/  BRA `(.L_x_10) ;  /* 0xffffffec00707947 */ /* 0x000fea000383ffff */
.L_x_1:
[----:B------:R-:W0:Y:S02]  /*1430*/  LDCU UR4, c[0x0][0x384] ;  /* 0x00007080ff0477ac */ /* 0x000e240008000800 */
[----:B0-----:R-:W-:-:S04]  /*1440*/  I2FP.F32.S32 R11, UR4 ;  /* 0x00000004000b7c45 */ /* 0x001fc80008201400 */
[----:B------:R-:W0:Y:S08]  /*1450*/  MUFU.RCP R4, R11 ;  /* 0x0000000b00047308 */ /* 0x000e300000001000 */
[----:B------:R-:W1:Y:S01]  /*1460*/  FCHK P0, RZ, R11 ;  /* 0x0000000bff007302 */ /* 0x000e620000000000 */
[----:B0-----:R-:W-:-:S04]  /*1470*/  FFMA R3, -R11, R4, 1 ;  /* 0x3f8000000b037423 */ /* 0x001fc80000000104 */
[----:B------:R-:W-:Y:S01]  /*1480*/  FFMA R7, R4, R3, R4 ;  /* 0x0000000304077223 */ /* 0x000fe20000000004 */
[----:B------:R-:W-:-:S03]  /*1490*/  IMAD.MOV.U32 R3, RZ, RZ, RZ ;  /* 0x000000ffff037224 */ /* 0x000fc600078e00ff */
[----:B------:R-:W-:-:S04]  /*14a0*/  FFMA R4, RZ, R7, RZ ;  /* 0x00000007ff047223 */ /* 0x000fc800000000ff */
[----:B------:R-:W-:-:S04]  /*14b0*/  FFMA R5, -R11, R4, RZ ;  /* 0x000000040b057223 */ /* 0x000fc800000001ff */
[----:B------:R-:W-:Y:S01]  /*14c0*/  FFMA R4, R7, R5, R4 ;  /* 0x0000000507047223 */ /* 0x000fe20000000004 */
[----:B-1----:R-:W-:Y:S06]  /*14d0*/  @!P0 BRA `(.L_x_11) ;  /* 0x0000000000108947 */ /* 0x002fec0003800000 */
[----:B------:R-:W-:Y:S01]  /*14e0*/  IMAD.MOV.U32 R26, RZ, RZ, RZ ;  /* 0x000000ffff1a7224 */ /* 0x000fe200078e00ff */
[----:B------:R-:W-:-:S07]  /*14f0*/  MOV R12, 0x1510 ;  /* 0x00001510000c7802 */ /* 0x000fce0000000f00 */
[----:B------:R-:W-:Y:S05]  /*1500*/  CALL.REL.NOINC `($__internal_0_$__cuda_sm3x_div_rn_noftz_f32_slowpath) ;  /* 0x0000000400a47944 */ /* 0x000fea0003c00000 */
[----:B------:R-:W-:-:S07]  /*1510*/  IMAD.MOV.U32 R4, RZ, RZ, R10 ;  /* 0x000000ffff047224 */ /* 0x000fce00078e000a */
.L_x_11:
[----:B------:R-:W0:Y:S02]  /*1520*/  LDCU UR6, c[0x0][0x380] ;  /* 0x00007000ff0677ac */ /* 0x000e240008000800 */
[----:B0-----:R-:W-:Y:S02]  /*1530*/  UIADD3 UR4, UPT, UPT, UR6, -0x1, URZ ;  /* 0xffffffff06047890 */ /* 0x001fe4000fffe0ff */
[----:B------:R-:W-:Y:S02]  /*1540*/  ULOP3.LUT UR7, UR6, 0x3, URZ, 0xc0, !UPT ;  /* 0x0000000306077892 */ /* 0x000fe4000f8ec0ff */
[----:B------:R-:W-:Y:S02]  /*1550*/  UISETP.GE.U32.AND UP0, UPT, UR4, 0x3, UPT ;  /* 0x000000030400788c */ /* 0x000fe4000bf06070 */
[----:B------:R-:W-:Y:S01]  /*1560*/  ULOP3.LUT UR6, UR6, 0x7ffffffc, URZ, 0xc0, !UPT ;  /* 0x7ffffffc06067892 */ /* 0x000fe2000f8ec0ff */
[----:B------:R-:W-:-:S11]  /*1570*/  UMOV UR4, URZ ;  /* 0x000000ff00047c82 */ /* 0x000fd60008000000 */
.L_x_15:
[----:B------:R-:W0:Y:S01]  /*1580*/  LDCU UR5, c[0x0][0x380] ;  /* 0x00007000ff0577ac */ /* 0x000e220008000800 */
[----:B------:R-:W-:Y:S02]  /*1590*/  UIADD3 UR4, UPT, UPT, UR4, 0x1, URZ ;  /* 0x0000000104047890 */ /* 0x000fe4000fffe0ff */
[----:B------:R-:W-:Y:S02]  /*15a0*/  UISETP.NE.AND UP2, UPT, UR7, URZ, UPT ;  /* 0x000000ff0700728c */ /* 0x000fe4000bf45270 */
[----:B0-----:R-:W-:Y:S01]  /*15b0*/  UISETP.NE.AND UP1, UPT, UR4, UR5, UPT ;  /* 0x000000050400728c */ /* 0x001fe2000bf25270 */
[----:B------:R-:W-:Y:S10]  /*15c0*/  BRA.U !UP0, `(.L_x_12) ;  /* 0x0000000108a47547 */ /* 0x000ff4000b800000 */
[C---:B------:R-:W-:Y:S01]  /*15d0*/  FSETP.GTU.AND P3, PT, R4.reuse, RZ, PT ;  /* 0x000000ff0400720b */ /* 0x040fe20003f6c000 */
[----:B------:R-:W-:Y:S01]  /*15e0*/  UMOV UR5, URZ ;  /* 0x000000ff00057c82 */ /* 0x000fe20008000000 */
[C---:B------:R-:W-:Y:S02]  /*15f0*/  FSETP.GTU.AND P2, PT, R4.reuse, RZ, PT ;  /* 0x000000ff0400720b */ /* 0x040fe40003f4c000 */
[----:B------:R-:W-:-:S09]  /*1600*/  FSETP.GEU.OR P1, PT, |R4|, 1.175494350822287508e-38, !P3 ;  /* 0x008000000400780b */ /* 0x000fd20005f2e600 */
[C---:B------:R-:W-:Y:S01]  /*1610*/  @P3 FMUL R5, R4.reuse, 16777216 ;  /* 0x4b80000004053820 */ /* 0x040fe20000400000 */
[C---:B------:R-:W-:Y:S01]  /*1620*/  @P3 FSETP.GEU.AND P0, PT, |R4|.reuse, 1.175494350822287508e-38, PT ;  /* 0x008000000400380b */ /* 0x040fe20003f0e200 */
[C---:B------:R-:W-:Y:S01]  /*1630*/  @P2 FMUL R7, R4.reuse, 16777216 ;  /* 0x4b80000004072820 */ /* 0x040fe20000400000 */
[C---:B------:R-:W-:Y:S01]  /*1640*/  @P2 FMUL R9, R4.reuse, 16777216 ;  /* 0x4b80000004092820 */ /* 0x040fe20000400000 */
[C---:B------:R-:W-:Y:S02]  /*1650*/  @P2 FSETP.GEU.AND P6, PT, |R4|.reuse, 1.175494350822287508e-38, PT ;  /* 0x008000000400280b */ /* 0x040fe40003fce200 */
[C---:B------:R-:W-:Y:S02]  /*1660*/  @P2 FSETP.GEU.AND P4, PT, |R4|.reuse, 1.175494350822287508e-38, PT ;  /* 0x008000000400280b */ /* 0x040fe40003f8e200 */
[----:B------:R-:W-:Y:S02]  /*1670*/  @P2 FSETP.GEU.AND P5, PT, |R4|, 1.175494350822287508e-38, PT ;  /* 0x008000000400280b */ /* 0x000fe40003fae200 */
[----:B------:R-:W-:-:S02]  /*1680*/  @P3 FSEL R5, R5, R4, !P0 ;  /* 0x0000000405053208 */ /* 0x000fc40004000000 */
[-C--:B------:R-:W-:Y:S02]  /*1690*/  @P2 FSEL R8, R7, R4.reuse, !P6 ;  /* 0x0000000407082208 */ /* 0x080fe40007000000 */
[-C--:B------:R-:W-:Y:S02]  /*16a0*/  @P2 FSEL R11, R9, R4.reuse, !P4 ;  /* 0x00000004090b2208 */ /* 0x080fe40006000000 */
[C---:B------:R-:W-:Y:S02]  /*16b0*/  FSETP.GEU.OR P0, PT, |R4|.reuse, 1.175494350822287508e-38, !P2 ;  /* 0x008000000400780b */ /* 0x040fe4000570e600 */
[C---:B------:R-:W-:Y:S02]  /*16c0*/  FSETP.GEU.OR P6, PT, |R4|.reuse, 1.175494350822287508e-38, !P2 ;  /* 0x008000000400780b */ /* 0x040fe400057ce600 */
[----:B------:R-:W-:Y:S02]  /*16d0*/  FSETP.GEU.OR P4, PT, |R4|, 1.175494350822287508e-38, !P2 ;  /* 0x008000000400780b */ /* 0x000fe4000578e600 */
[----:B------:R-:W-:-:S11]  /*16e0*/  @P2 FSEL R13, R7, R4, !P5 ;  /* 0x00000004070d2208 */ /* 0x000fd60006800000 */
.L_x_13:
[----:B------:R-:W0:Y:S01]  /*16f0*/  @P3 MUFU.LG2 R7, R5 ;  /* 0x0000000500073308 */ /* 0x000e220000000c00 */
[----:B------:R-:W-:Y:S01]  /*1700*/  IMAD.MOV.U32 R6, RZ, RZ, RZ ;  /* 0x000000ffff067224 */ /* 0x000fe200078e00ff */
[----:B------:R-:W-:Y:S01]  /*1710*/  UIADD3 UR5, UPT, UPT, UR5, 0x4, URZ ;  /* 0x0000000405057890 */ /* 0x000fe2000fffe0ff */
[----:B------:R-:W-:-:S03]  /*1720*/  IMAD.MOV.U32 R9, RZ, RZ, RZ ;  /* 0x000000ffff097224 */ /* 0x000fc600078e00ff */
[----:B------:R-:W-:Y:S02]  /*1730*/  UISETP.NE.AND UP3, UPT, UR5, UR6, UPT ;  /* 0x000000060500728c */ /* 0x000fe4000bf65270 */
[----:B------:R-:W1:Y:S08]  /*1740*/  @P2 MUFU.LG2 R10, R8 ;  /* 0x00000008000a2308 */ /* 0x000e700000000c00 */
[----:B------:R-:W2:Y:S01]  /*1750*/  @P2 MUFU.LG2 R12, R11 ;  /* 0x0000000b000c2308 */ /* 0x000ea20000000c00 */
[----:B0-----:R-:W-:-:S04]  /*1760*/  @!P1 FADD R7, R7, -24 ;  /* 0xc1c0000007079421 */ /* 0x001fc80000000000 */
[----:B------:R-:W-:Y:S02]  /*1770*/  @P3 IMAD.MOV.U32 R6, RZ, RZ, R7 ;  /* 0x000000ffff063224 */ /* 0x000fe400078e0007 */
[----:B------:R-:W-:Y:S01]  /*1780*/  IMAD.MOV.U32 R7, RZ, RZ, RZ ;  /* 0x000000ffff077224 */ /* 0x000fe200078e00ff */
[----:B------:R-:W0:Y:S01]  /*1790*/  @P2 MUFU.LG2 R14, R13 ;  /* 0x0000000d000e2308 */ /* 0x000e220000000c00 */
[----:B-1----:R-:W-:Y:S01]  /*17a0*/  @!P0 FADD R10, R10, -24 ;  /* 0xc1c000000a0a8421 */ /* 0x002fe20000000000 */
[----:B------:R-:W-:Y:S01]  /*17b0*/  FFMA R6, R6, R4, R3 ;  /* 0x0000000406067223 */ /* 0x000fe20000000003 */
[----:B------:R-:W-:Y:S02]  /*17c0*/  IMAD.MOV.U32 R3, RZ, RZ, RZ ;  /* 0x000000ffff037224 */ /* 0x000fe400078e00ff */
[----:B------:R-:W-:Y:S02]  /*17d0*/  @P2 IMAD.MOV.U32 R7, RZ, RZ, R10 ;  /* 0x000000ffff072224 */ /* 0x000fe400078e000a */
[----:B--2---:R-:W-:-:S02]  /*17e0*/  @!P6 FADD R12, R12, -24 ;  /* 0xc1c000000c0ce421 */ /* 0x004fc40000000000 */
[-C--:B------:R-:W-:Y:S02]  /*17f0*/  FFMA R6, R7, R4.reuse, R6 ;  /* 0x0000000407067223 */ /* 0x080fe40000000006 */
[----:B------:R-:W-:Y:S02]  /*1800*/  @P2 IMAD.MOV.U32 R9, RZ, RZ, R12 ;  /* 0x000000ffff092224 */ /* 0x000fe400078e000c */
[----:B0-----:R-:W-:Y:S02]  /*1810*/  @!P4 FADD R14, R14, -24 ;  /* 0xc1c000000e0ec421 */ /* 0x001fe40000000000 */
[----:B------:R-:W-:Y:S02]  /*1820*/  FFMA R6, R9, R4, R6 ;  /* 0x0000000409067223 */ /* 0x000fe40000000006 */
[----:B------:R-:W-:-:S04]  /*1830*/  @P2 IMAD.MOV.U32 R3, RZ, RZ, R14 ;  /* 0x000000ffff032224 */ /* 0x000fc800078e000e */
[----:B------:R-:W-:Y:S01]  /*1840*/  FFMA R3, R3, R4, R6 ;  /* 0x0000000403037223 */ /* 0x000fe20000000006 */
[----:B------:R-:W-:Y:S06]  /*1850*/  BRA.U UP3, `(.L_x_13) ;  /* 0xfffffffd03a47547 */ /* 0x000fec000b83ffff */
.L_x_12:
[----:B------:R-:W-:Y:S05]  /*1860*/  BRA.U !UP2, `(.L_x_14) ;  /* 0x000000010a807547 */ /* 0x000fea000b800000 */
[----:B------:R-:W-:Y:S01]  /*1870*/  FSETP.GTU.AND P0, PT, R4, RZ, PT ;  /* 0x000000ff0400720b */ /* 0x000fe20003f0c000 */
[----:B------:R-:W-:Y:S01]  /*1880*/  UISETP.NE.AND UP2, UPT, UR7, 0x1, UPT ;  /* 0x000000010700788c */ /* 0x000fe2000bf45270 */
[----:B------:R-:W-:-:S11]  /*1890*/  IMAD.MOV.U32 R6, RZ, RZ, RZ ;  /* 0x000000ffff067224 */ /* 0x000fd600078e00ff */
[C---:B------:R-:W-:Y:S01]  /*18a0*/  @P0 FMUL R5, R4.reuse, 16777216 ;  /* 0x4b80000004050820 */ /* 0x040fe20000400000 */
[----:B------:R-:W-:-:S04]  /*18b0*/  @P0 FSETP.GEU.AND P1, PT, |R4|, 1.175494350822287508e-38, PT ;  /* 0x008000000400080b */ /* 0x000fc80003f2e200 */
[----:B------:R-:W-:Y:S02]  /*18c0*/  @P0 FSEL R5, R5, R4, !P1 ;  /* 0x0000000405050208 */ /* 0x000fe40004800000 */
[----:B------:R-:W-:Y:S02]  /*18d0*/  FSETP.GEU.OR P1, PT, |R4|, 1.175494350822287508e-38, !P0 ;  /* 0x008000000400780b */ /* 0x000fe4000472e600 */
[----:B------:R-:W0:Y:S11]  /*18e0*/  @P0 MUFU.LG2 R7, R5 ;  /* 0x0000000500070308 */ /* 0x000e360000000c00 */
[----:B0-----:R-:W-:-:S04]  /*18f0*/  @!P1 FADD R7, R7, -24 ;  /* 0xc1c0000007079421 */ /* 0x001fc80000000000 */
[----:B------:R-:W-:-:S04]  /*1900*/  @P0 IMAD.MOV.U32 R6, RZ, RZ, R7 ;  /* 0x000000ffff060224 */ /* 0x000fc800078e0007 */
[----:B------:R-:W-:Y:S01]  /*1910*/  FFMA R3, R6, R4, R3 ;  /* 0x0000000406037223 */ /* 0x000fe20000000003 */
[----:B------:R-:W-:Y:S06]  /*1920*/  BRA.U !UP2, `(.L_x_14) ;  /* 0x000000010a507547 */ /* 0x000fec000b800000 */
[C---:B------:R-:W-:Y:S01]  /*1930*/  @P0 FMUL R5, R4.reuse, 16777216 ;  /* 0x4b80000004050820 */ /* 0x040fe20000400000 */
[C---:B------:R-:W-:Y:S01]  /*1940*/  @P0 FSETP.GEU.AND P1, PT, |R4|.reuse, 1.175494350822287508e-38, PT ;  /* 0x008000000400080b */ /* 0x040fe20003f2e200 */
[----:B------:R-:W-:Y:S01]  /*1950*/  UISETP.NE.AND UP2, UPT, UR7, 0x2, UPT ;  /* 0x000000020700788c */ /* 0x000fe2000bf45270 */
[----:B------:R-:W-:Y:S02]  /*1960*/  IMAD.MOV.U32 R6, RZ, RZ, RZ ;  /* 0x000000ffff067224 */ /* 0x000fe400078e00ff */
        /* <DEDUP_REMOVED lines=8> */
[----:B------:R-:W-:Y:S01]  /*19f0*/  @P0 FSETP.GEU.AND P1, PT, |R4|, 1.175494350822287508e-38, PT ;  /* 0x008000000400080b */ /* 0x000fe20003f2e200 */
[----:B------:R-:W-:-:S03]  /*1a00*/  IMAD.MOV.U32 R6, RZ, RZ, RZ ;  /* 0x000000ffff067224 */ /* 0x000fc600078e00ff */
[----:B------:R-:W-:Y:S02]  /*1a10*/  @P0 FSEL R5, R5, R4, !P1 ;  /* 0x0000000405050208 */ /* 0x000fe40004800000 */
[----:B------:R-:W-:Y:S02]  /*1a20*/  FSETP.GEU.OR P1, PT, |R4|, 1.175494350822287508e-38, !P0 ;  /* 0x008000000400780b */ /* 0x000fe4000472e600 */
[----:B------:R-:W0:Y:S11]  /*1a30*/  @P0 MUFU.LG2 R7, R5 ;  /* 0x0000000500070308 */ /* 0x000e360000000c00 */
[----:B0-----:R-:W-:-:S04]  /*1a40*/  @!P1 FADD R7, R7, -24 ;  /* 0xc1c0000007079421 */ /* 0x001fc80000000000 */
[----:B------:R-:W-:-:S04]  /*1a50*/  @P0 IMAD.MOV.U32 R6, RZ, RZ, R7 ;  /* 0x000000ffff060224 */ /* 0x000fc800078e0007 */
[----:B------:R-:W-:-:S07]  /*1a60*/  FFMA R3, R6, R4, R3 ;  /* 0x0000000406037223 */ /* 0x000fce0000000003 */
.L_x_14:
[----:B------:R-:W-:Y:S05]  /*1a70*/  BRA.U UP1, `(.L_x_15) ;  /* 0xfffffff901c07547 */ /* 0x000fea000b83ffff */
.L_x_0:
[----:B------:R-:W0:Y:S01]  /*1a80*/  LDC.64 R4, c[0x0][0x3a0] ;  /* 0x0000e800ff047b82 */ /* 0x000e220000000a00 */
[----:B------:R-:W1:Y:S01]  /*1a90*/  LDCU UR4, c[0x0][0x3d0] ;  /* 0x00007a00ff0477ac */ /* 0x000e620008000800 */
[----:B------:R-:W2:Y:S06]  /*1aa0*/  LDCU.64 UR6, c[0x0][0x3c8] ;  /* 0x00007900ff0677ac */ /* 0x000eac0008000a00 */
[----:B------:R-:W3:Y:S01]  /*1ab0*/  LDC.64 R6, c[0x0][0x3c0] ;  /* 0x0000f000ff067b82 */ /* 0x000ee20000000a00 */
[----:B0-----:R-:W-:-:S06]  /*1ac0*/  IMAD.WIDE R4, R2, 0x4, R4 ;  /* 0x0000000402047825 */ /* 0x001fcc00078e0204 */
[----:B------:R-:W4:Y:S01]  /*1ad0*/  LDG.E R4, desc[UR12][R4.64] ;  /* 0x0000000c04047981 */ /* 0x000f22000c1e1900 */
[----:B---3--:R-:W-:-:S06]  /*1ae0*/  IMAD.WIDE.U32 R6, R0, 0x4, R6 ;  /* 0x0000000400067825 */ /* 0x008fcc00078e0006 */
[----:B------:R-:W4:Y:S01]  /*1af0*/  LDG.E R7, desc[UR12][R6.64] ;  /* 0x0000000c06077981 */ /* 0x000f22000c1e1900 */
[----:B-1----:R-:W-:-:S05]  /*1b00*/  IMAD R9, R0, UR4, RZ ;  /* 0x0000000400097c24 */ /* 0x002fca000f8e02ff */
[----:B------:R-:W-:Y:S02]  /*1b10*/  SHF.R.S32.HI R11, RZ, 0x1f, R9 ;  /* 0x0000001fff0b7819 */ /* 0x000fe40000011409 */
[----:B------:R-:W-:-:S04]  /*1b20*/  IADD3 R9, P0, PT, R2, R9, RZ ;  /* 0x0000000902097210 */ /* 0x000fc80007f1e0ff */
[----:B------:R-:W-:Y:S02]  /*1b30*/  LEA.HI.X.SX32 R2, R2, R11, 0x1, P0 ;  /* 0x0000000b02027211 */ /* 0x000fe400000f0eff */
[----:B--2---:R-:W-:-:S04]  /*1b40*/  LEA R8, P0, R9, UR6, 0x2 ;  /* 0x0000000609087c11 */ /* 0x004fc8000f8010ff */
[----:B------:R-:W-:Y:S01]  /*1b50*/  LEA.HI.X R9, R9, UR7, R2, 0x2, P0 ;  /* 0x0000000709097c11 */ /* 0x000fe200080f1402 */
[----:B----4-:R-:W-:-:S04]  /*1b60*/  FADD R0, R4, R7 ;  /* 0x0000000704007221 */ /* 0x010fc80000000000 */
[----:B------:R-:W-:-:S05]  /*1b70*/  FADD R3, R0, R3 ;  /* 0x0000000300037221 */ /* 0x000fca0000000000 */
[----:B------:R-:W-:Y:S01]  /*1b80*/  STG.E desc[UR12][R8.64], R3 ;  /* 0x0000000308007986 */ /* 0x000fe2000c10190c */
[----:B------:R-:W-:Y:S05]  /*1b90*/  EXIT ;  /* 0x000000000000794d */ /* 0x000fea0003800000 */
        .weak           $__internal_0_$__cuda_sm3x_div_rn_noftz_f32_slowpath
        .type           $__internal_0_$__cuda_sm3x_div_rn_noftz_f32_slowpath,@function
        .size           $__internal_0_$__cuda_sm3x_div_rn_noftz_f32_slowpath,(.L_x_160 - $__internal_0_$__cuda_sm3x_div_rn_noftz_f32_slowpath)
$__internal_0_$__cuda_sm3x_div_rn_noftz_f32_slowpath:
[----:B------:R-:W-:Y:S01]  /*1ba0*/  SHF.R.U32.HI R14, RZ, 0x17, R11 ;  /* 0x00000017ff0e7819 */ /* 0x000fe2000001160b */
[----:B------:R-:W-:Y:S01]  /*1bb0*/  BSSY.RECONVERGENT B1, `(.L_x_16) ;  /* 0x0000062000017945 */ /* 0x000fe20003800200 */
[----:B------:R-:W-:Y:S02]  /*1bc0*/  SHF.R.U32.HI R10, RZ, 0x17, R26 ;  /* 0x00000017ff0a7819 */ /* 0x000fe4000001161a */
[----:B------:R-:W-:Y:S02]  /*1bd0*/  LOP3.LUT R14, R14, 0xff, RZ, 0xc0, !PT ;  /* 0x000000ff0e0e7812 */ /* 0x000fe400078ec0ff */
[----:B------:R-:W-:-:S03]  /*1be0*/  LOP3.LUT R15, R10, 0xff, RZ, 0xc0, !PT ;  /* 0x000000ff0a0f7812 */ /* 0x000fc600078ec0ff */
[----:B------:R-:W-:Y:S02]  /*1bf0*/  VIADD R16, R14, 0xffffffff ;  /* 0xffffffff0e107836 */ /* 0x000fe40000000000 */
[----:B------:R-:W-:-:S03]  /*1c00*/  VIADD R10, R15, 0xffffffff ;  /* 0xffffffff0f0a7836 */ /* 0x000fc60000000000 */
[----:B------:R-:W-:-:S04]  /*1c10*/  ISETP.GT.U32.AND P0, PT, R16, 0xfd, PT ;  /* 0x000000fd1000780c */ /* 0x000fc80003f04070 */
[----:B------:R-:W-:-:S13]  /*1c20*/  ISETP.GT.U32.OR P0, PT, R10, 0xfd, P0 ;  /* 0x000000fd0a00780c */ /* 0x000fda0000704470 */
[----:B------:R-:W-:Y:S01]  /*1c30*/  @!P0 IMAD.MOV.U32 R13, RZ, RZ, RZ ;  /* 0x000000ffff0d8224 */ /* 0x000fe200078e00ff */
[----:B------:R-:W-:Y:S06]  /*1c40*/  @!P0 BRA `(.L_x_17) ;  /* 0x00000000005c8947 */ /* 0x000fec0003800000 */
[----:B------:R-:W-:Y:S02]  /*1c50*/  FSETP.GTU.FTZ.AND P0, PT, |R26|, +INF , PT ;  /* 0x7f8000001a00780b */ /* 0x000fe40003f1c200 */
[----:B------:R-:W-:-:S04]  /*1c60*/  FSETP.GTU.FTZ.AND P1, PT, |R11|, +INF , PT ;  /* 0x7f8000000b00780b */ /* 0x000fc80003f3c200 */
[----:B------:R-:W-:-:S13]  /*1c70*/  PLOP3.LUT P0, PT, P0, P1, PT, 0xf8, 0x8f ;  /* 0x00000000008f781c */ /* 0x000fda0000703f70 */
[----:B------:R-:W-:Y:S05]  /*1c80*/  @P0 BRA `(.L_x_18) ;  /* 0x00000004004c0947 */ /* 0x000fea0003800000 */
[----:B------:R-:W-:-:S13]  /*1c90*/  LOP3.LUT P0, RZ, R11, 0x7fffffff, R26, 0xc8, !PT ;  /* 0x7fffffff0bff7812 */ /* 0x000fda000780c81a */
[----:B------:R-:W-:Y:S05]  /*1ca0*/  @!P0 BRA `(.L_x_19) ;  /* 0x00000004003c8947 */ /* 0x000fea0003800000 */
[C---:B------:R-:W-:Y:S02]  /*1cb0*/  FSETP.NEU.FTZ.AND P0, PT, |R26|.reuse, +INF , PT ;  /* 0x7f8000001a00780b */ /* 0x040fe40003f1d200 */
[----:B------:R-:W-:Y:S02]  /*1cc0*/  FSETP.NEU.FTZ.AND P2, PT, |R11|, +INF , PT ;  /* 0x7f8000000b00780b */ /* 0x000fe40003f5d200 */
[----:B------:R-:W-:-:S11]  /*1cd0*/  FSETP.NEU.FTZ.AND P1, PT, |R26|, +INF , PT ;  /* 0x7f8000001a00780b */ /* 0x000fd60003f3d200 */
[----:B------:R-:W-:Y:S05]  /*1ce0*/  @!P2 BRA !P0, `(.L_x_19) ;  /* 0x00000004002ca947 */ /* 0x000fea0004000000 */
[----:B------:R-:W-:-:S04]  /*1cf0*/  LOP3.LUT P0, RZ, R26, 0x7fffffff, RZ, 0xc0, !PT ;  /* 0x7fffffff1aff7812 */ /* 0x000fc8000780c0ff */
[----:B------:R-:W-:-:S13]  /*1d00*/  PLOP3.LUT P0, PT, P2, P0, PT, 0x2f, 0xf2 ;  /* 0x0000000000f2781c */ /* 0x000fda0001700577 */
[----:B------:R-:W-:Y:S05]  /*1d10*/  @P0 BRA `(.L_x_20) ;  /* 0x0000000400180947 */ /* 0x000fea0003800000 */
[----:B------:R-:W-:-:S04]  /*1d20*/  LOP3.LUT P0, RZ, R11, 0x7fffffff, RZ, 0xc0, !PT ;  /* 0x7fffffff0bff7812 */ /* 0x000fc8000780c0ff */
[----:B------:R-:W-:-:S13]  /*1d30*/  PLOP3.LUT P0, PT, P1, P0, PT, 0x2f, 0xf2 ;  /* 0x0000000000f2781c */ /* 0x000fda0000f00577 */
[----:B------:R-:W-:Y:S05]  /*1d40*/  @P0 BRA `(.L_x_21) ;  /* 0x0000000400000947 */ /* 0x000fea0003800000 */
[----:B------:R-:W-:Y:S02]  /*1d50*/  ISETP.GE.AND P0, PT, R10, RZ, PT ;  /* 0x000000ff0a00720c */ /* 0x000fe40003f06270 */
[----:B------:R-:W-:-:S11]  /*1d60*/  ISETP.GE.AND P1, PT, R16, RZ, PT ;  /* 0x000000ff1000720c */ /* 0x000fd60003f26270 */
[----:B------:R-:W-:Y:S02]  /*1d70*/  @P0 IMAD.MOV.U32 R13, RZ, RZ, RZ ;  /* 0x000000ffff0d0224 */ /* 0x000fe400078e00ff */
[----:B------:R-:W-:Y:S01]  /*1d80*/  @!P0 FFMA R26, R26, 1.84467440737095516160e+19, RZ ;  /* 0x5f8000001a1a8823 */ /* 0x000fe200000000ff */
[----:B------:R-:W-:Y:S02]  /*1d90*/  @!P0 IMAD.MOV.U32 R13, RZ, RZ, -0x40 ;  /* 0xffffffc0ff0d8424 */ /* 0x000fe400078e00ff */
[----:B------:R-:W-:Y:S02]  /*1da0*/  @!P1 FFMA R11, R11, 1.84467440737095516160e+19, RZ ;  /* 0x5f8000000b0b9823 */ /* 0x000fe400000000ff */
[----:B------:R-:W-:-:S07]  /*1db0*/  @!P1 VIADD R13, R13, 0x40 ;  /* 0x000000400d0d9836 */ /* 0x000fce0000000000 */
.L_x_17:
[----:B------:R-:W-:Y:S01]  /*1dc0*/  LEA R10, R14, 0xc0800000, 0x17 ;  /* 0xc08000000e0a7811 */ /* 0x000fe200078eb8ff */
[----:B------:R-:W-:Y:S01]  /*1dd0*/  VIADD R15, R15, 0xffffff81 ;  /* 0xffffff810f0f7836 */ /* 0x000fe20000000000 */
[----:B------:R-:W-:Y:S03]  /*1de0*/  BSSY.RECONVERGENT B2, `(.L_x_22) ;  /* 0x0000035000027945 */ /* 0x000fe60003800200 */
[----:B------:R-:W-:Y:S02]  /*1df0*/  IMAD.IADD R16, R11, 0x1, -R10 ;  /* 0x000000010b107824 */ /* 0x000fe400078e0a0a */
[C---:B------:R-:W-:Y:S02]  /*1e00*/  IMAD R10, R15.reuse, -0x800000, R26 ;  /* 0xff8000000f0a7824 */ /* 0x040fe400078e021a */
[----:B------:R0:W1:Y:S01]  /*1e10*/  MUFU.RCP R11, R16 ;  /* 0x00000010000b7308 */ /* 0x0000620000001000 */
[----:B------:R-:W-:Y:S01]  /*1e20*/  FADD.FTZ R17, -R16, -RZ ;  /* 0x800000ff10117221 */ /* 0x000fe20000010100 */
[----:B0-----:R-:W-:-:S05]  /*1e30*/  IADD3 R16, PT, PT, R15, 0x7f, -R14 ;  /* 0x0000007f0f107810 */ /* 0x001fca0007ffe80e */
[----:B------:R-:W-:Y:S02]  /*1e40*/  IMAD.IADD R13, R16, 0x1, R13 ;  /* 0x00000001100d7824 */ /* 0x000fe400078e020d */
[----:B-1----:R-:W-:-:S04]  /*1e50*/  FFMA R18, R11, R17, 1 ;  /* 0x3f8000000b127423 */ /* 0x002fc80000000011 */
[----:B------:R-:W-:-:S04]  /*1e60*/  FFMA R11, R11, R18, R11 ;  /* 0x000000120b0b7223 */ /* 0x000fc8000000000b */
[----:B------:R-:W-:-:S04]  /*1e70*/  FFMA R18, R10, R11, RZ ;  /* 0x0000000b0a127223 */ /* 0x000fc800000000ff */
[----:B------:R-:W-:-:S04]  /*1e80*/  FFMA R19, R17, R18, R10 ;  /* 0x0000001211137223 */ /* 0x000fc8000000000a */
[----:B------:R-:W-:-:S04]  /*1e90*/  FFMA R18, R11, R19, R18 ;  /* 0x000000130b127223 */ /* 0x000fc80000000012 */
[----:B------:R-:W-:-:S04]  /*1ea0*/  FFMA R17, R17, R18, R10 ;  /* 0x0000001211117223 */ /* 0x000fc8000000000a */
[----:B------:R-:W-:-:S05]  /*1eb0*/  FFMA R10, R11, R17, R18 ;  /* 0x000000110b0a7223 */ /* 0x000fca0000000012 */
[----:B------:R-:W-:-:S04]  /*1ec0*/  SHF.R.U32.HI R14, RZ, 0x17, R10 ;  /* 0x00000017ff0e7819 */ /* 0x000fc8000001160a */
[----:B------:R-:W-:-:S05]  /*1ed0*/  LOP3.LUT R14, R14, 0xff, RZ, 0xc0, !PT ;  /* 0x000000ff0e0e7812 */ /* 0x000fca00078ec0ff */
[----:B------:R-:W-:-:S04]  /*1ee0*/  IMAD.IADD R19, R14, 0x1, R13 ;  /* 0x000000010e137824 */ /* 0x000fc800078e020d */
[----:B------:R-:W-:-:S05]  /*1ef0*/  VIADD R14, R19, 0xffffffff ;  /* 0xffffffff130e7836 */ /* 0x000fca0000000000 */
[----:B------:R-:W-:-:S13]  /*1f00*/  ISETP.GE.U32.AND P0, PT, R14, 0xfe, PT ;  /* 0x000000fe0e00780c */ /* 0x000fda0003f06070 */
[----:B------:R-:W-:Y:S05]  /*1f10*/  @!P0 BRA `(.L_x_23) ;  /* 0x0000000000808947 */ /* 0x000fea0003800000 */
[----:B------:R-:W-:-:S13]  /*1f20*/  ISETP.GT.AND P0, PT, R19, 0xfe, PT ;  /* 0x000000fe1300780c */ /* 0x000fda0003f04270 */
[----:B------:R-:W-:Y:S05]  /*1f30*/  @P0 BRA `(.L_x_24) ;  /* 0x00000000006c0947 */ /* 0x000fea0003800000 */
[----:B------:R-:W-:-:S13]  /*1f40*/  ISETP.GE.AND P0, PT, R19, 0x1, PT ;  /* 0x000000011300780c */ /* 0x000fda0003f06270 */
[----:B------:R-:W-:Y:S05]  /*1f50*/  @P0 BRA `(.L_x_25) ;  /* 0x0000000000740947 */ /* 0x000fea0003800000 */
[----:B------:R-:W-:Y:S02]  /*1f60*/  ISETP.GE.AND P0, PT, R19, -0x18, PT ;  /* 0xffffffe81300780c */ /* 0x000fe40003f06270 */
[----:B------:R-:W-:-:S11]  /*1f70*/  LOP3.LUT R10, R10, 0x80000000, RZ, 0xc0, !PT ;  /* 0x800000000a0a7812 */ /* 0x000fd600078ec0ff */
[----:B------:R-:W-:Y:S05]  /*1f80*/  @!P0 BRA `(.L_x_25) ;  /* 0x0000000000688947 */ /* 0x000fea0003800000 */
[-CC-:B------:R-:W-:Y:S01]  /*1f90*/  FFMA.RZ R13, R11, R17.reuse, R18.reuse ;  /* 0x000000110b0d7223 */ /* 0x180fe2000000c012 */
[----:B------:R-:W-:Y:S02]  /*1fa0*/  VIADD R16, R19, 0x20 ;  /* 0x0000002013107836 */ /* 0x000fe40000000000 */
[-CC-:B------:R-:W-:Y:S01]  /*1fb0*/  FFMA.RM R14, R11, R17.reuse, R18.reuse ;  /* 0x000000110b0e7223 */ /* 0x180fe20000004012 */
[----:B------:R-:W-:Y:S02]  /*1fc0*/  ISETP.NE.AND P2, PT, R19, RZ, PT ;  /* 0x000000ff1300720c */ /* 0x000fe40003f45270 */
[----:B------:R-:W-:Y:S01]  /*1fd0*/  LOP3.LUT R15, R13, 0x7fffff, RZ, 0xc0, !PT ;  /* 0x007fffff0d0f7812 */ /* 0x000fe200078ec0ff */
[----:B------:R-:W-:Y:S01]  /*1fe0*/  FFMA.RP R13, R11, R17, R18 ;  /* 0x000000110b0d7223 */ /* 0x000fe20000008012 */
[----:B------:R-:W-:Y:S01]  /*1ff0*/  IMAD.MOV R11, RZ, RZ, -R19 ;  /* 0x000000ffff0b7224 */ /* 0x000fe200078e0a13 */
[----:B------:R-:W-:Y:S02]  /*2000*/  ISETP.NE.AND P1, PT, R19, RZ, PT ;  /* 0x000000ff1300720c */ /* 0x000fe40003f25270 */
[----:B------:R-:W-:-:S02]  /*2010*/  LOP3.LUT R15, R15, 0x800000, RZ, 0xfc, !PT ;  /* 0x008000000f0f7812 */ /* 0x000fc400078efcff */
[----:B------:R-:W-:Y:S02]  /*2020*/  FSETP.NEU.FTZ.AND P0, PT, R13, R14, PT ;  /* 0x0000000e0d00720b */ /* 0x000fe40003f1d000 */
[----:B------:R-:W-:Y:S02]  /*2030*/  SHF.L.U32 R16, R15, R16, RZ ;  /* 0x000000100f107219 */ /* 0x000fe400000006ff */
[----:B------:R-:W-:Y:S02]  /*2040*/  SEL R14, R11, RZ, P2 ;  /* 0x000000ff0b0e7207 */ /* 0x000fe40001000000 */
[----:B------:R-:W-:Y:S02]  /*2050*/  ISETP.NE.AND P1, PT, R16, RZ, P1 ;  /* 0x000000ff1000720c */ /* 0x000fe40000f25270 */
[----:B------:R-:W-:Y:S02]  /*2060*/  SHF.R.U32.HI R14, RZ, R14, R15 ;  /* 0x0000000eff0e7219 */ /* 0x000fe4000001160f */
[----:B------:R-:W-:-:S02]  /*2070*/  PLOP3.LUT P0, PT, P0, P1, PT, 0xf8, 0x8f ;  /* 0x00000000008f781c */ /* 0x000fc40000703f70 */
[----:B------:R-:W-:Y:S02]  /*2080*/  SHF.R.U32.HI R16, RZ, 0x1, R14 ;  /* 0x00000001ff107819 */ /* 0x000fe4000001160e */
[----:B------:R-:W-:-:S04]  /*2090*/  SEL R11, RZ, 0x1, !P0 ;  /* 0x00000001ff0b7807 */ /* 0x000fc80004000000 */
[----:B------:R-:W-:-:S04]  /*20a0*/  LOP3.LUT R11, R11, 0x1, R16, 0xf8, !PT ;  /* 0x000000010b0b7812 */ /* 0x000fc800078ef810 */
[----:B------:R-:W-:-:S05]  /*20b0*/  LOP3.LUT R11, R11, R14, RZ, 0xc0, !PT ;  /* 0x0000000e0b0b7212 */ /* 0x000fca00078ec0ff */
[----:B------:R-:W-:-:S05]  /*20c0*/  IMAD.IADD R11, R16, 0x1, R11 ;  /* 0x00000001100b7824 */ /* 0x000fca00078e020b */
[----:B------:R-:W-:Y:S01]  /*20d0*/  LOP3.LUT R10, R11, R10, RZ, 0xfc, !PT ;  /* 0x0000000a0b0a7212 */ /* 0x000fe200078efcff */
[----:B------:R-:W-:Y:S06]  /*20e0*/  BRA `(.L_x_25) ;  /* 0x0000000000107947 */ /* 0x000fec0003800000 */
.L_x_24:
[----:B------:R-:W-:-:S04]  /*20f0*/  LOP3.LUT R10, R10, 0x80000000, RZ, 0xc0, !PT ;  /* 0x800000000a0a7812 */ /* 0x000fc800078ec0ff */
[----:B------:R-:W-:Y:S01]  /*2100*/  LOP3.LUT R10, R10, 0x7f800000, RZ, 0xfc, !PT ;  /* 0x7f8000000a0a7812 */ /* 0x000fe200078efcff */
[----:B------:R-:W-:Y:S06]  /*2110*/  BRA `(.L_x_25) ;  /* 0x0000000000047947 */ /* 0x000fec0003800000 */
.L_x_23:
[----:B------:R-:W-:-:S07]  /*2120*/  IMAD R10, R13, 0x800000, R10 ;  /* 0x008000000d0a7824 */ /* 0x000fce00078e020a */
.L_x_25:
[----:B------:R-:W-:Y:S05]  /*2130*/  BSYNC.RECONVERGENT B2 ;  /* 0x0000000000027941 */ /* 0x000fea0003800200 */
.L_x_22:
[----:B------:R-:W-:Y:S05]  /*2140*/  BRA `(.L_x_26) ;  /* 0x0000000000207947 */ /* 0x000fea0003800000 */
.L_x_21:
[----:B------:R-:W-:-:S04]  /*2150*/  LOP3.LUT R10, R11, 0x80000000, R26, 0x48, !PT ;  /* 0x800000000b0a7812 */ /* 0x000fc800078e481a */
[----:B------:R-:W-:Y:S01]  /*2160*/  LOP3.LUT R10, R10, 0x7f800000, RZ, 0xfc, !PT ;  /* 0x7f8000000a0a7812 */ /* 0x000fe200078efcff */
[----:B------:R-:W-:Y:S06]  /*2170*/  BRA `(.L_x_26) ;  /* 0x0000000000147947 */ /* 0x000fec0003800000 */
.L_x_20:
[----:B------:R-:W-:Y:S01]  /*2180*/  LOP3.LUT R10, R11, 0x80000000, R26, 0x48, !PT ;  /* 0x800000000b0a7812 */ /* 0x000fe200078e481a */
[----:B------:R-:W-:Y:S06]  /*2190*/  BRA `(.L_x_26) ;  /* 0x00000000000c7947 */ /* 0x000fec0003800000 */
.L_x_19:
[----:B------:R-:W0:Y:S01]  /*21a0*/  MUFU.RSQ R10, -QNAN ;  /* 0xffc00000000a7908 */ /* 0x000e220000001400 */
[----:B------:R-:W-:Y:S05]  /*21b0*/  BRA `(.L_x_26) ;  /* 0x0000000000047947 */ /* 0x000fea0003800000 */
.L_x_18:
[----:B------:R-:W-:-:S07]  /*21c0*/  FADD.FTZ R10, R26, R11 ;  /* 0x0000000b1a0a7221 */ /* 0x000fce0000010000 */
.L_x_26:
[----:B------:R-:W-:Y:S05]  /*21d0*/  BSYNC.RECONVERGENT B1 ;  /* 0x0000000000017941 */ /* 0x000fea0003800200 */
.L_x_16:
[----:B------:R-:W-:-:S04]  /*21e0*/  IMAD.MOV.U32 R13, RZ, RZ, 0x0 ;  /* 0x00000000ff0d7424 */ /* 0x000fc800078e00ff */
[----:B0-----:R-:W-:Y:S05]  /*21f0*/  RET.REL.NODEC R12 `(_Z6get_miiiiPfiS_iS_iS_S_i) ;  /* 0xffffffdc0c807950 */ /* 0x001fea0003c3ffff */
.L_x_27:
[----:B------:R-:W-:-:S00]  /*2200*/  BRA `(.L_x_27) ;  /* 0xfffffffc00fc7947 */ /* 0x000fc0000383ffff */
[----:B------:R-:W-:-:S00]  /*2210*/  NOP ;  /* 0x0000000000007918 */ /* 0x000fc00000000000 */
        /* <DEDUP_REMOVED lines=14> */
.L_x_160:


//--------------------- .text._Z11get_entropyiiiPfiS_ --------------------------
	.section	.text._Z11get_entropyiiiPfiS_,"ax",@progbits
	.align	128
        .global         _Z11get_entropyiiiPfiS_
        .type           _Z11get_entropyiiiPfiS_,@function
        .size           _Z11get_entropyiiiPfiS_,(.L_x_161 - _Z11get_entropyiiiPfiS_)
        .other          _Z11get_entropyiiiPfiS_,@"STO_CUDA_ENTRY STV_DEFAULT"
_Z11get_entropyiiiPfiS_:
.text._Z11get_entropyiiiPfiS_:
[----:B------:R-:W-:Y:S01]  /*0000*/  LDC R1, c[0x0][0x37c] ;  /* 0x0000df00ff017b82 */ /* 0x000fe20000000800 */
[----:B------:R-:W0:Y:S01]  /*0010*/  S2R R0, SR_CTAID.X ;  /* 0x0000000000007919 */ /* 0x000e220000002500 */
[----:B------:R-:W0:Y:S01]  /*0020*/  LDCU UR4, c[0x0][0x360] ;  /* 0x00006c00ff0477ac */ /* 0x000e220008000800 */
[----:B------:R-:W0:Y:S01]  /*0030*/  S2R R3, SR_TID.X ;  /* 0x0000000000037919 */ /* 0x000e220000002100 */
[----:B------:R-:W1:Y:S01]  /*0040*/  LDCU UR5, c[0x0][0x388] ;  /* 0x00007100ff0577ac */ /* 0x000e620008000800 */
[----:B0-----:R-:W-:-:S05]  /*0050*/  IMAD R0, R0, UR4, R3 ;  /* 0x0000000400007c24 */ /* 0x001fca000f8e0203 */
[----:B-1----:R-:W-:-:S13]  /*0060*/  ISETP.GE.AND P0, PT, R0, UR5, PT ;  /* 0x0000000500007c0c */ /* 0x002fda000bf06270 */
[----:B------:R-:W-:Y:S05]  /*0070*/  @P0 EXIT ;  /* 0x000000000000094d */ /* 0x000fea0003800000 */
[----:B------:R-:W0:Y:S01]  /*0080*/  LDC R6, c[0x0][0x380] ;  /* 0x0000e000ff067b82 */ /* 0x000e220000000800 */
[----:B------:R-:W1:Y:S01]  /*0090*/  LDCU.64 UR22, c[0x0][0x358] ;  /* 0x00006b00ff1677ac */ /* 0x000e620008000a00 */
[----:B------:R-:W-:Y:S01]  /*00a0*/  IMAD.MOV.U32 R2, RZ, RZ, RZ ;  /* 0x000000ffff027224 */ /* 0x000fe200078e00ff */
[----:B0-----:R-:W-:-:S13]  /*00b0*/  ISETP.GE.AND P0, PT, R6, 0x1, PT ;  /* 0x000000010600780c */ /* 0x001fda0003f06270 */
[----:B-1----:R-:W-:Y:S05]  /*00c0*/  @!P0 BRA `(.L_x_28) ;  /* 0x00000018009c8947 */ /* 0x002fea0003800000 */
[----:B------:R-:W0:Y:S02]  /*00d0*/  LDCU UR4, c[0x0][0x384] ;  /* 0x00007080ff0477ac */ /* 0x000e240008000800 */
[----:B0-----:R-:W-:-:S09]  /*00e0*/  UISETP.GE.AND UP0, UPT, UR4, 0x1, UPT ;  /* 0x000000010400788c */ /* 0x001fd2000bf06270 */
[----:B------:R-:W-:Y:S05]  /*00f0*/  BRA.U !UP0, `(.L_x_29) ;  /* 0x0000001508487547 */ /* 0x000fea000b800000 */
[----:B------:R-:W0:Y:S01]  /*0100*/  LDCU UR4, c[0x0][0x398] ;  /* 0x00007300ff0477ac */ /* 0x000e220008000800 */
[----:B------:R-:W-:Y:S02]  /*0110*/  IMAD.SHL.U32 R4, R6, 0x10, RZ ;  /* 0x0000001006047824 */ /* 0x000fe400078e00ff */
[----:B------:R-:W-:Y:S02]  /*0120*/  IMAD.MOV.U32 R2, RZ, RZ, RZ ;  /* 0x000000ffff027224 */ /* 0x000fe400078e00ff */
[----:B0-----:R-:W-:Y:S01]  /*0130*/  IMAD R3, R0, UR4, RZ ;  /* 0x0000000400037c24 */ /* 0x001fe2000f8e02ff */
[----:B------:R-:W-:-:S04]  /*0140*/  UMOV UR4, URZ ;  /* 0x000000ff00047c82 */ /* 0x000fc80008000000 */
[----:B------:R-:W-:-:S07]  /*0150*/  SHF.R.S32.HI R5, RZ, 0x1f, R3 ;  /* 0x0000001fff057819 */ /* 0x000fce0000011403 */
.L_x_37:
[----:B------:R-:W0:Y:S01]  /*0160*/  LDCU UR5, c[0x0][0x384] ;  /* 0x00007080ff0577ac */ /* 0x000e220008000800 */
[----:B------:R-:W-:Y:S02]  /*0170*/  IMAD.MOV.U32 R16, RZ, RZ, RZ ;  /* 0x000000ffff107224 */ /* 0x000fe400078e00ff */
[----:B------:R-:W-:Y:S01]  /*0180*/  IMAD.MOV.U32 R19, RZ, RZ, RZ ;  /* 0x000000ffff137224 */ /* 0x000fe200078e00ff */
[----:B0-----:R-:W-:-:S09]  /*0190*/  UISETP.GE.U32.AND UP0, UPT, UR5, 0x10, UPT ;  /* 0x000000100500788c */ /* 0x001fd2000bf06070 */
[----:B------:R-:W-:Y:S05]  /*01a0*/  BRA.U !UP0, `(.L_x_30) ;  /* 0x0000000908647547 */ /* 0x000fea000b800000 */
[----:B------:R-:W0:Y:S01]  /*01b0*/  LDCU UR5, c[0x0][0x380] ;  /* 0x00007000ff0577ac */ /* 0x000e220008000800 */
[----:B------:R-:W-:Y:S01]  /*01c0*/  IADD3 R15, P0, PT, R3, UR4, RZ ;  /* 0x00000004030f7c10 */ /* 0x000fe2000ff1e0ff */
[----:B------:R-:W-:Y:S01]  /*01d0*/  IMAD.MOV.U32 R16, RZ, RZ, RZ ;  /* 0x000000ffff107224 */ /* 0x000fe200078e00ff */
[----:B------:R-:W1:Y:S03]  /*01e0*/  LDCU.64 UR24, c[0x0][0x390] ;  /* 0x00007200ff1877ac */ /* 0x000e660008000a00 */
[----:B------:R-:W-:Y:S01]  /*01f0*/  IMAD.X R6, RZ, RZ, R5, P0 ;  /* 0x000000ffff067224 */ /* 0x000fe200000e0605 */
[----:B------:R-:W2:Y:S01]  /*0200*/  LDCU UR6, c[0x0][0x384] ;  /* 0x00007080ff0677ac */ /* 0x000ea20008000800 */
[----:B0-----:R-:W-:Y:S02]  /*0210*/  UIADD3 UR7, UPT, UPT, UR4, UR5, URZ ;  /* 0x0000000504077290 */ /* 0x001fe4000fffe0ff */
[----:B------:R-:W-:-:S02]  /*0220*/  ULEA UR8, UR5, UR4, 0x1 ;  /* 0x0000000405087291 */ /* 0x000fc4000f8e08ff */
[----:B------:R-:W-:Y:S01]  /*0230*/  UIMAD UR9, UR5, 0x3, UR4 ;  /* 0x00000003050978a4 */ /* 0x000fe2000f8e0204 */
[C---:B-1----:R-:W-:Y:S01]  /*0240*/  LEA R14, P0, R15.reuse, UR24, 0x2 ;  /* 0x000000180f0e7c11 */ /* 0x042fe2000f8010ff */
[----:B------:R-:W-:Y:S02]  /*0250*/  ULEA UR10, UR5, UR4, 0x2 ;  /* 0x00000004050a7291 */ /* 0x000fe4000f8e10ff */
[----:B------:R-:W-:Y:S01]  /*0260*/  UIMAD UR11, UR5, 0x5, UR4 ;  /* 0x00000005050b78a4 */ /* 0x000fe2000f8e0204 */
[----:B------:R-:W-:Y:S01]  /*0270*/  LEA.HI.X R15, R15, UR25, R6, 0x2, P0 ;  /* 0x000000190f0f7c11 */ /* 0x000fe200080f1406 */
[----:B------:R-:W-:Y:S01]  /*0280*/  UIMAD UR12, UR5, 0x6, UR4 ;  /* 0x00000006050c78a4 */ /* 0x000fe2000f8e0204 */
[----:B------:R-:W-:Y:S01]  /*0290*/  IMAD.U32 R6, RZ, RZ, UR7 ;  /* 0x00000007ff067e24 */ /* 0x000fe2000f8e00ff */
[----:B------:R-:W-:Y:S01]  /*02a0*/  UIMAD UR13, UR5, 0x7, UR4 ;  /* 0x00000007050d78a4 */ /* 0x000fe2000f8e0204 */
[----:B------:R-:W-:Y:S01]  /*02b0*/  IMAD.U32 R7, RZ, RZ, UR8 ;  /* 0x00000008ff077e24 */ /* 0x000fe2000f8e00ff */
[----:B------:R-:W-:Y:S01]  /*02c0*/  ULEA UR14, UR5, UR4, 0x3 ;  /* 0x00000004050e7291 */ /* 0x000fe2000f8e18ff */
[----:B------:R-:W-:Y:S01]  /*02d0*/  IMAD.U32 R8, RZ, RZ, UR9 ;  /* 0x00000009ff087e24 */ /* 0x000fe2000f8e00ff */
[----:B------:R-:W-:Y:S01]  /*02e0*/  UIMAD UR15, UR5, 0x9, UR4 ;  /* 0x00000009050f78a4 */ /* 0x000fe2000f8e0204 */
        /* <DEDUP_REMOVED lines=13> */
[----:B--2---:R-:W-:Y:S01]  /*03c0*/  ULOP3.LUT UR6, UR6, 0x7ffffff0, URZ, 0xc0, !UPT ;  /* 0x7ffffff006067892 */ /* 0x004fe2000f8ec0ff */
[----:B------:R-:W-:-:S02]  /*03d0*/  IMAD.U32 R24, RZ, RZ, UR17 ;  /* 0x00000011ff187e24 */ /* 0x000fc4000f8e00ff */
[----:B------:R-:W-:Y:S01]  /*03e0*/  IMAD.U32 R25, RZ, RZ, UR18 ;  /* 0x00000012ff197e24 */ /* 0x000fe2000f8e00ff */
[----:B------:R-:W-:Y:S01]  /*03f0*/  UIADD3 UR6, UPT, UPT, -UR6, URZ, URZ ;  /* 0x000000ff06067290 */ /* 0x000fe2000fffe1ff */
[----:B------:R-:W-:Y:S02]  /*0400*/  IMAD.U32 R26, RZ, RZ, UR19 ;  /* 0x00000013ff1a7e24 */ /* 0x000fe4000f8e00ff */
[----:B------:R-:W-:Y:S02]  /*0410*/  IMAD.U32 R27, RZ, RZ, UR20 ;  /* 0x00000014ff1b7e24 */ /* 0x000fe4000f8e00ff */
[----:B------:R-:W-:-:S07]  /*0420*/  IMAD.U32 R28, RZ, RZ, UR5 ;  /* 0x00000005ff1c7e24 */ /* 0x000fce000f8e00ff */
.L_x_31:
[----:B------:R-:W2:Y:S01]  /*0430*/  LDG.E R17, desc[UR22][R14.64] ;  /* 0x000000160e117981 */ /* 0x000ea2000c1e1900 */
[----:B------:R-:W-:-:S04]  /*0440*/  IADD3 R19, P0, PT, R3, R6, RZ ;  /* 0x0000000603137210 */ /* 0x000fc80007f1e0ff */
[----:B------:R-:W-:Y:S01]  /*0450*/  IADD3.X R20, PT, PT, RZ, R5, RZ, P0, !PT ;  /* 0x00000005ff147210 */ /* 0x000fe200007fe4ff */
[----:B--2---:R-:W-:Y:S01]  /*0460*/  FADD R18, R17, R16 ;  /* 0x0000001011127221 */ /* 0x004fe20000000000 */
[----:B------:R-:W-:-:S04]  /*0470*/  LEA R16, P0, R19, UR24, 0x2 ;  /* 0x0000001813107c11 */ /* 0x000fc8000f8010ff */
[----:B------:R-:W-:-:S06]  /*0480*/  LEA.HI.X R17, R19, UR25, R20, 0x2, P0 ;  /* 0x0000001913117c11 */ /* 0x000fcc00080f1414 */
[----:B------:R-:W2:Y:S01]  /*0490*/  LDG.E R17, desc[UR22][R16.64] ;  /* 0x0000001610117981 */ /* 0x000ea2000c1e1900 */
[----:B------:R-:W-:-:S05]  /*04a0*/  IADD3 R19, P0, PT, R3, R7, RZ ;  /* 0x0000000703137210 */ /* 0x000fca0007f1e0ff */
[----:B------:R-:W-:Y:S02]  /*04b0*/  IMAD.X R21, RZ, RZ, R5, P0 ;  /* 0x000000ffff157224 */ /* 0x000fe400000e0605 */
        /* <DEDUP_REMOVED lines=8> */
[----:B------:R-:W-:Y:S02]  /*0540*/  LEA.HI.X R21, R21, UR25, R16, 0x2, P0 ;  /* 0x0000001915157c11 */ /* 0x000fe400080f1410 */
[----:B------:R-:W-:-:S03]  /*0550*/  IADD3 R17, P0, PT, R3, R9, RZ ;  /* 0x0000000903117210 */ /* 0x000fc60007f1e0ff */
[----:B------:R-:W2:Y:S02]  /*0560*/  LDG.E R20, desc[UR22][R20.64] ;  /* 0x0000001614147981 */ /* 0x000ea4000c1e1900 */
[----:B------:R-:W-:Y:S01]  /*0570*/  IMAD.X R18, RZ, RZ, R5, P0 ;  /* 0x000000ffff127224 */ /* 0x000fe200000e0605 */
[----:B------:R-:W-:-:S04]  /*0580*/  LEA R16, P0, R17, UR24, 0x2 ;  /* 0x0000001811107c11 */ /* 0x000fc8000f8010ff */
[----:B------:R-:W-:-:S05]  /*0590*/  LEA.HI.X R17, R17, UR25, R18, 0x2, P0 ;  /* 0x0000001911117c11 */ /* 0x000fca00080f1412 */
[----:B------:R-:W3:Y:S01]  /*05a0*/  LDG.E R16, desc[UR22][R16.64] ;  /* 0x0000001610107981 */ /* 0x000ee2000c1e1900 */
[----:B------:R-:W-:Y:S01]  /*05b0*/  IADD3 R19, P0, PT, R3, R10, RZ ;  /* 0x0000000a03137210 */ /* 0x000fe20007f1e0ff */
[----:B--2---:R-:W-:-:S04]  /*05c0*/  FADD R29, R29, R20 ;  /* 0x000000141d1d7221 */ /* 0x004fc80000000000 */
[----:B---3--:R-:W-:Y:S01]  /*05d0*/  FADD R29, R29, R16 ;  /* 0x000000101d1d7221 */ /* 0x008fe20000000000 */
[----:B------:R-:W-:Y:S01]  /*05e0*/  IMAD.X R16, RZ, RZ, R5, P0 ;  /* 0x000000ffff107224 */ /* 0x000fe200000e0605 */
[----:B------:R-:W-:-:S04]  /*05f0*/  LEA R18, P0, R19, UR24, 0x2 ;  /* 0x0000001813127c11 */ /* 0x000fc8000f8010ff */
[----:B------:R-:W-:-:S05]  /*0600*/  LEA.HI.X R19, R19, UR25, R16, 0x2, P0 ;  /* 0x0000001913137c11 */ /* 0x000fca00080f1410 */
[----:B------:R-:W2:Y:S01]  /*0610*/  LDG.E R18, desc[UR22][R18.64] ;  /* 0x0000001612127981 */ /* 0x000ea2000c1e1900 */
[----:B------:R-:W-:-:S05]  /*0620*/  IADD3 R21, P0, PT, R3, R11, RZ ;  /* 0x0000000b03157210 */ /* 0x000fca0007f1e0ff */
[----:B------:R-:W-:Y:S01]  /*0630*/  IMAD.X R16, RZ, RZ, R5, P0 ;  /* 0x000000ffff107224 */ /* 0x000fe200000e0605 */
[----:B------:R-:W-:-:S04]  /*0640*/  LEA R20, P0, R21, UR24, 0x2 ;  /* 0x0000001815147c11 */ /* 0x000fc8000f8010ff */
[----:B------:R-:W-:Y:S02]  /*0650*/  LEA.HI.X R21, R21, UR25, R16, 0x2, P0 ;  /* 0x0000001915157c11 */ /* 0x000fe400080f1410 */
[----:B------:R-:W-:-:S03]  /*0660*/  IADD3 R17, P0, PT, R3, R12, RZ ;  /* 0x0000000c03117210 */ /* 0x000fc60007f1e0ff */
[----:B------:R-:W3:Y:S01]  /*0670*/  LDG.E R20, desc[UR22][R20.64] ;  /* 0x0000001614147981 */ /* 0x000ee2000c1e1900 */
[----:B--2---:R-:W-:Y:S01]  /*0680*/  FADD R29, R29, R18 ;  /* 0x000000121d1d7221 */ /* 0x004fe20000000000 */
[----:B------:R-:W-:Y:S01]  /*0690*/  IMAD.X R18, RZ, RZ, R5, P0 ;  /* 0x000000ffff127224 */ /* 0x000fe200000e0605 */
[----:B------:R-:W-:-:S04]  /*06a0*/  LEA R16, P0, R17, UR24, 0x2 ;  /* 0x0000001811107c11 */ /* 0x000fc8000f8010ff */
[----:B------:R-:W-:-:S05]  /*06b0*/  LEA.HI.X R17, R17, UR25, R18, 0x2, P0 ;  /* 0x0000001911117c11 */ /* 0x000fca00080f1412 */
[----:B------:R-:W2:Y:S01]  /*06c0*/  LDG.E R16, desc[UR22][R16.64] ;  /* 0x0000001610107981 */ /* 0x000ea2000c1e1900 */
[----:B------:R-:W-:Y:S01]  /*06d0*/  IADD3 R19, P0, PT, R3, R13, RZ ;  /* 0x0000000d03137210 */ /* 0x000fe20007f1e0ff */
[----:B---3--:R-:W-:-:S04]  /*06e0*/  FADD R29, R29, R20 ;  /* 0x000000141d1d7221 */ /* 0x008fc80000000000 */
[----:B--2---:R-:W-:Y:S01]  /*06f0*/  FADD R29, R29, R16 ;  /* 0x000000101d1d7221 */ /* 0x004fe20000000000 */
        /* <DEDUP_REMOVED lines=45> */
[----:B------:R-:W-:-:S04]  /*09d0*/  UIADD3 UR6, UPT, UPT, UR6, 0x10, URZ ;  /* 0x0000001006067890 */ /* 0x000fc8000fffe0ff */
[----:B------:R-:W-:Y:S01]  /*09e0*/  UISETP.NE.AND UP0, UPT, UR6, URZ, UPT ;  /* 0x000000ff0600728c */ /* 0x000fe2000bf05270 */
[C---:B------:R-:W-:Y:S01]  /*09f0*/  IMAD.WIDE.U32 R14, R4.reuse, 0x4, R14 ;  /* 0x00000004040e7825 */ /* 0x040fe200078e000e */
[----:B------:R-:W-:-:S03]  /*0a00*/  IADD3 R10, PT, PT, R4, R10, RZ ;  /* 0x0000000a040a7210 */ /* 0x000fc60007ffe0ff */
[C---:B------:R-:W-:Y:S02]  /*0a10*/  IMAD.IADD R6, R4.reuse, 0x1, R6 ;  /* 0x0000000104067824 */ /* 0x040fe400078e0206 */
[C---:B------:R-:W-:Y:S02]  /*0a20*/  IMAD.IADD R7, R4.reuse, 0x1, R7 ;  /* 0x0000000104077824 */ /* 0x040fe400078e0207 */
[C---:B------:R-:W-:Y:S02]  /*0a30*/  IMAD.IADD R8, R4.reuse, 0x1, R8 ;  /* 0x0000000104087824 */ /* 0x040fe400078e0208 */
[C---:B------:R-:W-:Y:S02]  /*0a40*/  IMAD.IADD R9, R4.reuse, 0x1, R9 ;  /* 0x0000000104097824 */ /* 0x040fe400078e0209 */
[C---:B------:R-:W-:Y:S02]  /*0a50*/  IMAD.IADD R11, R4.reuse, 0x1, R11 ;  /* 0x00000001040b7824 */ /* 0x040fe400078e020b */
[----:B------:R-:W-:-:S02]  /*0a60*/  IMAD.IADD R12, R4, 0x1, R12 ;  /* 0x00000001040c7824 */ /* 0x000fc400078e020c */
[C---:B------:R-:W-:Y:S02]  /*0a70*/  IMAD.IADD R13, R4.reuse, 0x1, R13 ;  /* 0x00000001040d7824 */ /* 0x040fe400078e020d */
[C---:B------:R-:W-:Y:S02]  /*0a80*/  IMAD.IADD R22, R4.reuse, 0x1, R22 ;  /* 0x0000000104167824 */ /* 0x040fe400078e0216 */
[C---:B------:R-:W-:Y:S02]  /*0a90*/  IMAD.IADD R23, R4.reuse, 0x1, R23 ;  /* 0x0000000104177824 */ /* 0x040fe400078e0217 */
[C---:B------:R-:W-:Y:S02]  /*0aa0*/  IMAD.IADD R24, R4.reuse, 0x1, R24 ;  /* 0x0000000104187824 */ /* 0x040fe400078e0218 */
[C---:B------:R-:W-:Y:S02]  /*0ab0*/  IMAD.IADD R25, R4.reuse, 0x1, R25 ;  /* 0x0000000104197824 */ /* 0x040fe400078e0219 */
[----:B------:R-:W-:-:S02]  /*0ac0*/  IMAD.IADD R26, R4, 0x1, R26 ;  /* 0x00000001041a7824 */ /* 0x000fc400078e021a */
[C---:B------:R-:W-:Y:S02]  /*0ad0*/  IMAD.IADD R27, R4.reuse, 0x1, R27 ;  /* 0x00000001041b7824 */ /* 0x040fe400078e021b */
[----:B------:R-:W-:Y:S02]  /*0ae0*/  IMAD.IADD R28, R4, 0x1, R28 ;  /* 0x00000001041c7824 */ /* 0x000fe400078e021c */
[----:B--2---:R-:W-:-:S04]  /*0af0*/  FADD R29, R29, R18 ;  /* 0x000000121d1d7221 */ /* 0x004fc80000000000 */
[----:B---3--:R-:W-:Y:S01]  /*0b00*/  FADD R16, R29, R20 ;  /* 0x000000141d107221 */ /* 0x008fe20000000000 */
[----:B------:R-:W-:Y:S06]  /*0b10*/  BRA.U UP0, `(.L_x_31) ;  /* 0xfffffff900447547 */ /* 0x000fec000b83ffff */
[----:B------:R-:W0:Y:S02]  /*0b20*/  LDC R19, c[0x0][0x384] ;  /* 0x0000e100ff137b82 */ /* 0x000e240000000800 */
[----:B0-----:R-:W-:-:S07]  /*0b30*/  LOP3.LUT R19, R19, 0x7ffffff0, RZ, 0xc0, !PT ;  /* 0x7ffffff013137812 */ /* 0x001fce00078ec0ff */
.L_x_30:
[----:B------:R-:W0:Y:S02]  /*0b40*/  LDC R18, c[0x0][0x384] ;  /* 0x0000e100ff127b82 */ /* 0x000e240000000800 */
[----:B0-----:R-:W-:-:S04]  /*0b50*/  LOP3.LUT R6, R18, 0xf, RZ, 0xc0, !PT ;  /* 0x0000000f12067812 */ /* 0x001fc800078ec0ff */
[----:B------:R-:W-:-:S13]  /*0b60*/  ISETP.NE.AND P0, PT, R6, RZ, PT ;  /* 0x000000ff0600720c */ /* 0x000fda0003f05270 */
[----:B------:R-:W-:Y:S05]  /*0b70*/  @!P0 BRA `(.L_x_32) ;  /* 0x0000000800008947 */ /* 0x000fea0003800000 */
[----:B------:R-:W-:Y:S01]  /*0b80*/  VIADD R6, R6, 0xffffffff ;  /* 0xffffffff06067836 */ /* 0x000fe20000000000 */
[----:B------:R-:W-:-:S04]  /*0b90*/  LOP3.LUT R17, R18, 0x7, RZ, 0xc0, !PT ;  /* 0x0000000712117812 */ /* 0x000fc800078ec0ff */
[----:B------:R-:W-:Y:S02]  /*0ba0*/  ISETP.GE.U32.AND P1, PT, R6, 0x7, PT ;  /* 0x000000070600780c */ /* 0x000fe40003f26070 */
[----:B------:R-:W-:-:S11]  /*0bb0*/  ISETP.NE.AND P0, PT, R17, RZ, PT ;  /* 0x000000ff1100720c */ /* 0x000fd60003f05270 */
[----:B------:R-:W-:Y:S05]  /*0bc0*/  @!P1 BRA `(.L_x_33) ;  /* 0x0000000000ec9947 */ /* 0x000fea0003800000 */
[----:B------:R-:W0:Y:S01]  /*0bd0*/  LDC R22, c[0x0][0x380] ;  /* 0x0000e000ff167b82 */ /* 0x000e220000000800 */
[----:B------:R-:W1:Y:S01]  /*0be0*/  LDCU.64 UR6, c[0x0][0x390] ;  /* 0x00007200ff0677ac */ /* 0x000e620008000a00 */
[----:B0-----:R-:W-:-:S04]  /*0bf0*/  IMAD R6, R19, R22, UR4 ;  /* 0x0000000413067e24 */ /* 0x001fc8000f8e0216 */
[----:B------:R-:W-:Y:S01]  /*0c00*/  IMAD.IADD R7, R6, 0x1, R22 ;  /* 0x0000000106077824 */ /* 0x000fe200078e0216 */
[----:B------:R-:W-:-:S04]  /*0c10*/  IADD3 R8, P1, PT, R3, R6, RZ ;  /* 0x0000000603087210 */ /* 0x000fc80007f3e0ff */
[----:B------:R-:W-:Y:S01]  /*0c20*/  IADD3 R6, P2, PT, R3, R7, RZ ;  /* 0x0000000703067210 */ /* 0x000fe20007f5e0ff */
[--C-:B------:R-:W-:Y:S02]  /*0c30*/  IMAD.IADD R7, R7, 0x1, R22.reuse ;  /* 0x0000000107077824 */ /* 0x100fe400078e0216 */
[--C-:B------:R-:W-:Y:S01]  /*0c40*/  IMAD.X R11, RZ, RZ, R5.reuse, P1 ;  /* 0x000000ffff0b7224 */ /* 0x100fe200008e0605 */
[----:B-1----:R-:W-:Y:S01]  /*0c50*/  LEA R14, P1, R8, UR6, 0x2 ;  /* 0x00000006080e7c11 */ /* 0x002fe2000f8210ff */
[----:B------:R-:W-:Y:S01]  /*0c60*/  IMAD.X R9, RZ, RZ, R5, P2 ;  /* 0x000000ffff097224 */ /* 0x000fe200010e0605 */
[----:B------:R-:W-:Y:S02]  /*0c70*/  IADD3 R10, P3, PT, R3, R7, RZ ;  /* 0x00000007030a7210 */ /* 0x000fe40007f7e0ff */
[----:B------:R-:W-:Y:S02]  /*0c80*/  LEA R12, P2, R6, UR6, 0x2 ;  /* 0x00000006060c7c11 */ /* 0x000fe4000f8410ff */
[----:B------:R-:W-:Y:S01]  /*0c90*/  LEA.HI.X R15, R8, UR7, R11, 0x2, P1 ;  /* 0x00000007080f7c11 */ /* 0x000fe200088f140b */
[----:B------:R-:W-:Y:S01]  /*0ca0*/  IMAD.IADD R8, R7, 0x1, R22 ;  /* 0x0000000107087824 */ /* 0x000fe200078e0216 */
[----:B------:R-:W-:Y:S01]  /*0cb0*/  LEA.HI.X R13, R6, UR7, R9, 0x2, P2 ;  /* 0x00000007060d7c11 */ /* 0x000fe200090f1409 */
[----:B------:R-:W-:Y:S01]  /*0cc0*/  IMAD.X R7, RZ, RZ, R5, P3 ;  /* 0x000000ffff077224 */ /* 0x000fe200018e0605 */
[----:B------:R-:W-:Y:S01]  /*0cd0*/  LEA R6, P1, R10, UR6, 0x2 ;  /* 0x000000060a067c11 */ /* 0x000fe2000f8210ff */
[----:B------:R0:W2:Y:S01]  /*0ce0*/  LDG.E R21, desc[UR22][R14.64] ;  /* 0x000000160e157981 */ /* 0x0000a2000c1e1900 */
[----:B------:R-:W-:-:S02]  /*0cf0*/  IADD3 R9, P2, PT, R3, R8, RZ ;  /* 0x0000000803097210 */ /* 0x000fc40007f5e0ff */
[----:B------:R-:W-:Y:S01]  /*0d00*/  LEA.HI.X R7, R10, UR7, R7, 0x2, P1 ;  /* 0x000000070a077c11 */ /* 0x000fe200088f1407 */
[--C-:B------:R-:W-:Y:S01]  /*0d10*/  IMAD.IADD R10, R8, 0x1, R22.reuse ;  /* 0x00000001080a7824 */ /* 0x100fe200078e0216 */
[----:B------:R-:W-:Y:S01]  /*0d20*/  IADD3.X R24, PT, PT, RZ, R5, RZ, P2, !PT ;  /* 0x00000005ff187210 */ /* 0x000fe200017fe4ff */
[----:B------:R1:W3:Y:S01]  /*0d30*/  LDG.E R20, desc[UR22][R12.64] ;  /* 0x000000160c147981 */ /* 0x0002e2000c1e1900 */
[----:B------:R-:W-:Y:S01]  /*0d40*/  LEA R8, P1, R9, UR6, 0x2 ;  /* 0x0000000609087c11 */ /* 0x000fe2000f8210ff */
[----:B------:R-:W-:Y:S01]  /*0d50*/  IMAD.IADD R11, R10, 0x1, R22 ;  /* 0x000000010a0b7824 */ /* 0x000fe200078e0216 */
[----:B------:R-:W-:Y:S01]  /*0d60*/  IADD3 R25, P2, PT, R3, R10, RZ ;  /* 0x0000000a03197210 */ /* 0x000fe20007f5e0ff */
[----:B------:R4:W5:Y:S01]  /*0d70*/  LDG.E R23, desc[UR22][R6.64] ;  /* 0x0000001606177981 */ /* 0x000962000c1e1900 */
[----:B------:R-:W-:Y:S01]  /*0d80*/  LEA.HI.X R9, R9, UR7, R24, 0x2, P1 ;  /* 0x0000000709097c11 */ /* 0x000fe200088f1418 */
[----:B0-----:R-:W-:Y:S02]  /*0d90*/  IMAD.IADD R14, R11, 0x1, R22 ;  /* 0x000000010b0e7824 */ /* 0x001fe400078e0216 */
[----:B------:R-:W-:Y:S01]  /*0da0*/  IMAD.X R26, RZ, RZ, R5, P2 ;  /* 0x000000ffff1a7224 */ /* 0x000fe200010e0605 */
[----:B------:R-:W-:-:S02]  /*0db0*/  IADD3 R24, P2, PT, R3, R11, RZ ;  /* 0x0000000b03187210 */ /* 0x000fc40007f5e0ff */
[C---:B------:R-:W-:Y:S01]  /*0dc0*/  LEA R10, P1, R25.reuse, UR6, 0x2 ;  /* 0x00000006190a7c11 */ /* 0x040fe2000f8210ff */
[----:B------:R-:W-:Y:S01]  /*0dd0*/  IMAD.IADD R22, R14, 0x1, R22 ;  /* 0x000000010e167824 */ /* 0x000fe200078e0216 */
[----:B------:R-:W5:Y:S01]  /*0de0*/  LDG.E R8, desc[UR22][R8.64] ;  /* 0x0000001608087981 */ /* 0x000f62000c1e1900 */
[----:B-1----:R-:W-:Y:S01]  /*0df0*/  IMAD.X R13, RZ, RZ, R5, P2 ;  /* 0x000000ffff0d7224 */ /* 0x002fe200010e0605 */
[----:B------:R-:W-:Y:S02]  /*0e00*/  LEA.HI.X R11, R25, UR7, R26, 0x2, P1 ;  /* 0x00000007190b7c11 */ /* 0x000fe400088f141a */
[C---:B------:R-:W-:Y:S02]  /*0e10*/  LEA R12, P1, R24.reuse, UR6, 0x2 ;  /* 0x00000006180c7c11 */ /* 0x040fe4000f8210ff */
[----:B------:R-:W-:Y:S01]  /*0e20*/  IADD3 R15, P2, PT, R3, R14, RZ ;  /* 0x0000000e030f7210 */ /* 0x000fe20007f5e0ff */
[----:B------:R-:W5:Y:S01]  /*0e30*/  LDG.E R10, desc[UR22][R10.64] ;  /* 0x000000160a0a7981 */ /* 0x000f62000c1e1900 */
[----:B------:R-:W-:-:S03]  /*0e40*/  LEA.HI.X R13, R24, UR7, R13, 0x2, P1 ;  /* 0x00000007180d7c11 */ /* 0x000fc600088f140d */
[--C-:B------:R-:W-:Y:S01]  /*0e50*/  IMAD.X R24, RZ, RZ, R5.reuse, P2 ;  /* 0x000000ffff187224 */ /* 0x100fe200010e0605 */
[----:B------:R-:W-:Y:S02]  /*0e60*/  IADD3 R22, P2, PT, R3, R22, RZ ;  /* 0x0000001603167210 */ /* 0x000fe40007f5e0ff */
[C---:B------:R-:W-:Y:S01]  /*0e70*/  LEA R14, P1, R15.reuse, UR6, 0x2 ;  /* 0x000000060f0e7c11 */ /* 0x040fe2000f8210ff */
[----:B------:R-:W5:Y:S02]  /*0e80*/  LDG.E R13, desc[UR22][R12.64] ;  /* 0x000000160c0d7981 */ /* 0x000f64000c1e1900 */
[----:B----4-:R-:W-:Y:S01]  /*0e90*/  IMAD.X R7, RZ, RZ, R5, P2 ;  /* 0x000000ffff077224 */ /* 0x010fe200010e0605 */
[----:B------:R-:W-:Y:S02]  /*0ea0*/  LEA.HI.X R15, R15, UR7, R24, 0x2, P1 ;  /* 0x000000070f0f7c11 */ /* 0x000fe400088f1418 */
[----:B------:R-:W-:-:S04]  /*0eb0*/  LEA R6, P1, R22, UR6, 0x2 ;  /* 0x0000000616067c11 */ /* 0x000fc8000f8210ff */
[----:B------:R-:W-:Y:S01]  /*0ec0*/  LEA.HI.X R7, R22, UR7, R7, 0x2, P1 ;  /* 0x0000000716077c11 */ /* 0x000fe200088f1407 */
[----:B------:R-:W4:Y:S05]  /*0ed0*/  LDG.E R15, desc[UR22][R14.64] ;  /* 0x000000160e0f7981 */ /* 0x000f2a000c1e1900 */
[----:B------:R-:W4:Y:S01]  /*0ee0*/  LDG.E R7, desc[UR22][R6.64] ;  /* 0x0000001606077981 */ /* 0x000f22000c1e1900 */
[----:B------:R-:W-:Y:S02]  /*0ef0*/  VIADD R19, R19, 0x8 ;  /* 0x0000000813137836 */ /* 0x000fe40000000000 */
[----:B--2---:R-:W-:-:S04]  /*0f00*/  FADD R21, R16, R21 ;  /* 0x0000001510157221 */ /* 0x004fc80000000000 */
[----:B---3--:R-:W-:-:S04]  /*0f10*/  FADD R20, R21, R20 ;  /* 0x0000001415147221 */ /* 0x008fc80000000000 */
[----:B-----5:R-:W-:-:S04]  /*0f20*/  FADD R23, R20, R23 ;  /* 0x0000001714177221 */ /* 0x020fc80000000000 */
[----:B------:R-:W-:-:S04]  /*0f30*/  FADD R23, R23, R8 ;  /* 0x0000000817177221 */ /* 0x000fc80000000000 */
[----:B------:R-:W-:-:S04]  /*0f40*/  FADD R10, R23, R10 ;  /* 0x0000000a170a7221 */ /* 0x000fc80000000000 */
[----:B------:R-:W-:-:S04]  /*0f50*/  FADD R10, R10, R13 ;  /* 0x0000000d0a0a7221 */ /* 0x000fc80000000000 */
[----:B----4-:R-:W-:-:S04]  /*0f60*/  FADD R10, R10, R15 ;  /* 0x0000000f0a0a7221 */ /* 0x010fc80000000000 */
[----:B------:R-:W-:-:S07]  /*0f70*/  FADD R16, R10, R7 ;  /* 0x000000070a107221 */ /* 0x000fce0000000000 */
.L_x_33:
        /* <DEDUP_REMOVED lines=10> */
[----:B------:R-:W-:-:S03]  /*1020*/  IADD3 R7, P1, PT, R3, R6, RZ ;  /* 0x0000000603077210 */ /* 0x000fc60007f3e0ff */
[--C-:B------:R-:W-:Y:S01]  /*1030*/  IMAD.IADD R13, R8, 0x1, R10.reuse ;  /* 0x00000001080d7824 */ /* 0x100fe200078e020a */
[----:B------:R-:W-:Y:S01]  /*1040*/  IADD3 R11, P2, PT, R3, R8, RZ ;  /* 0x00000008030b7210 */ /* 0x000fe20007f5e0ff */
[--C-:B------:R-:W-:Y:S01]  /*1050*/  IMAD.X R12, RZ, RZ, R5.reuse, P1 ;  /* 0x000000ffff0c7224 */ /* 0x100fe200008e0605 */
[----:B-1----:R-:W-:Y:S01]  /*1060*/  LEA R8, P1, R7, UR6, 0x2 ;  /* 0x0000000607087c11 */ /* 0x002fe2000f8210ff */
[----:B------:R-:W-:Y:S01]  /*1070*/  IMAD.IADD R22, R13, 0x1, R10 ;  /* 0x000000010d167824 */ /* 0x000fe200078e020a */
[----:B------:R-:W-:Y:S01]  /*1080*/  IADD3 R15, P3, PT, R3, R13, RZ ;  /* 0x0000000d030f7210 */ /* 0x000fe20007f7e0ff */
[--C-:B------:R-:W-:Y:S01]  /*1090*/  IMAD.X R20, RZ, RZ, R5.reuse, P2 ;  /* 0x000000ffff147224 */ /* 0x100fe200010e0605 */
[----:B------:R-:W-:Y:S02]  /*10a0*/  LEA R6, P2, R11, UR6, 0x2 ;  /* 0x000000060b067c11 */ /* 0x000fe4000f8410ff */
[----:B------:R-:W-:Y:S01]  /*10b0*/  LEA.HI.X R9, R7, UR7, R12, 0x2, P1 ;  /* 0x0000000707097c11 */ /* 0x000fe200088f140c */
[----:B------:R-:W-:Y:S01]  /*10c0*/  IMAD.X R12, RZ, RZ, R5, P3 ;  /* 0x000000ffff0c7224 */ /* 0x000fe200018e0605 */
[----:B------:R-:W-:-:S02]  /*10d0*/  LEA.HI.X R7, R11, UR7, R20, 0x2, P2 ;  /* 0x000000070b077c11 */ /* 0x000fc400090f1414 */
[----:B------:R-:W-:Y:S02]  /*10e0*/  IADD3 R22, P2, PT, R3, R22, RZ ;  /* 0x0000001603167210 */ /* 0x000fe40007f5e0ff */
[C---:B------:R-:W-:Y:S01]  /*10f0*/  LEA R10, P1, R15.reuse, UR6, 0x2 ;  /* 0x000000060f0a7c11 */ /* 0x040fe2000f8210ff */
[----:B------:R-:W2:Y:S02]  /*1100*/  LDG.E R9, desc[UR22][R8.64] ;  /* 0x0000001608097981 */ /* 0x000ea4000c1e1900 */
[----:B------:R-:W-:Y:S01]  /*1110*/  IMAD.X R13, RZ, RZ, R5, P2 ;  /* 0x000000ffff0d7224 */ /* 0x000fe200010e0605 */
[----:B------:R-:W-:Y:S01]  /*1120*/  LEA.HI.X R11, R15, UR7, R12, 0x2, P1 ;  /* 0x000000070f0b7c11 */ /* 0x000fe200088f140c */
[----:B------:R-:W3:Y:S01]  /*1130*/  LDG.E R7, desc[UR22][R6.64] ;  /* 0x0000001606077981 */ /* 0x000ee2000c1e1900 */
[----:B------:R-:W-:-:S04]  /*1140*/  LEA R12, P1, R22, UR6, 0x2 ;  /* 0x00000006160c7c11 */ /* 0x000fc8000f8210ff */
[----:B------:R-:W-:Y:S01]  /*1150*/  LEA.HI.X R13, R22, UR7, R13, 0x2, P1 ;  /* 0x00000007160d7c11 */ /* 0x000fe200088f140d */
[----:B------:R-:W4:Y:S05]  /*1160*/  LDG.E R11, desc[UR22][R10.64] ;  /* 0x000000160a0b7981 */ /* 0x000f2a000c1e1900 */
[----:B------:R-:W5:Y:S01]  /*1170*/  LDG.E R13, desc[UR22][R12.64] ;  /* 0x000000160c0d7981 */ /* 0x000f62000c1e1900 */
[----:B------:R-:W-:Y:S02]  /*1180*/  VIADD R19, R19, 0x4 ;  /* 0x0000000413137836 */ /* 0x000fe40000000000 */
[----:B--2---:R-:W-:-:S04]  /*1190*/  FADD R16, R16, R9 ;  /* 0x0000000910107221 */ /* 0x004fc80000000000 */
[----:B---3--:R-:W-:-:S04]  /*11a0*/  FADD R16, R16, R7 ;  /* 0x0000000710107221 */ /* 0x008fc80000000000 */
[----:B----4-:R-:W-:-:S04]  /*11b0*/  FADD R16, R16, R11 ;  /* 0x0000000b10107221 */ /* 0x010fc80000000000 */
[----:B-----5:R-:W-:-:S07]  /*11c0*/  FADD R16, R16, R13 ;  /* 0x0000000d10107221 */ /* 0x020fce0000000000 */
.L_x_34:
[----:B------:R-:W-:Y:S05]  /*11d0*/  @!P0 BRA `(.L_x_32) ;  /* 0x0000000000688947 */ /* 0x000fea0003800000 */
[----:B------:R-:W0:Y:S01]  /*11e0*/  LDC R9, c[0x0][0x380] ;  /* 0x0000e000ff097b82 */ /* 0x000e220000000800 */
[----:B------:R-:W1:Y:S01]  /*11f0*/  LDCU.64 UR6, c[0x0][0x390] ;  /* 0x00007200ff0677ac */ /* 0x000e620008000a00 */
[----:B0-----:R-:W-:-:S05]  /*1200*/  IMAD R10, R19, R9, UR4 ;  /* 0x00000004130a7e24 */ /* 0x001fca000f8e0209 */
[----:B------:R-:W-:-:S05]  /*1210*/  IADD3 R7, P0, PT, R3, R10, RZ ;  /* 0x0000000a03077210 */ /* 0x000fca0007f1e0ff */
[----:B------:R-:W-:Y:S01]  /*1220*/  IMAD.X R8, RZ, RZ, R5, P0 ;  /* 0x000000ffff087224 */ /* 0x000fe200000e0605 */
[----:B-1----:R-:W-:-:S04]  /*1230*/  LEA R6, P0, R7, UR6, 0x2 ;  /* 0x0000000607067c11 */ /* 0x002fc8000f8010ff */
[----:B------:R-:W-:-:S06]  /*1240*/  LEA.HI.X R7, R7, UR7, R8, 0x2, P0 ;  /* 0x0000000707077c11 */ /* 0x000fcc00080f1408 */
[----:B------:R-:W2:Y:S01]  /*1250*/  LDG.E R7, desc[UR22][R6.64] ;  /* 0x0000001606077981 */ /* 0x000ea2000c1e1900 */
[----:B------:R-:W-:Y:S01]  /*1260*/  ISETP.NE.AND P0, PT, R14, 0x1, PT ;  /* 0x000000010e00780c */ /* 0x000fe20003f05270 */
[----:B--2---:R-:W-:-:S12]  /*1270*/  FADD R16, R16, R7 ;  /* 0x0000000710107221 */ /* 0x004fd80000000000 */
[----:B------:R-:W-:Y:S05]  /*1280*/  @!P0 BRA `(.L_x_32) ;  /* 0x00000000003c8947 */ /* 0x000fea0003800000 */
[----:B------:R-:W-:Y:S02]  /*1290*/  ISETP.NE.AND P0, PT, R14, 0x2, PT ;  /* 0x000000020e00780c */ /* 0x000fe40003f05270 */
[----:B------:R-:W-:-:S04]  /*12a0*/  IADD3 R8, PT, PT, R10, R9, RZ ;  /* 0x000000090a087210 */ /* 0x000fc80007ffe0ff */
[----:B------:R-:W-:-:S05]  /*12b0*/  IADD3 R7, P1, PT, R3, R8, RZ ;  /* 0x0000000803077210 */ /* 0x000fca0007f3e0ff */
[----:B------:R-:W-:Y:S01]  /*12c0*/  IMAD.X R10, RZ, RZ, R5, P1 ;  /* 0x000000ffff0a7224 */ /* 0x000fe200008e0605 */
[----:B------:R-:W-:Y:S01]  /*12d0*/  LEA R6, P1, R7, UR6, 0x2 ;  /* 0x0000000607067c11 */ /* 0x000fe2000f8210ff */
[----:B------:R-:W-:-:S03]  /*12e0*/  @P0 IMAD.IADD R8, R8, 0x1, R9 ;  /* 0x0000000108080824 */ /* 0x000fc600078e0209 */
[----:B------:R-:W-:Y:S02]  /*12f0*/  LEA.HI.X R7, R7, UR7, R10, 0x2, P1 ;  /* 0x0000000707077c11 */ /* 0x000fe400088f140a */
[----:B------:R-:W-:-:S04]  /*1300*/  @P0 IADD3 R9, P2, PT, R3, R8, RZ ;  /* 0x0000000803090210 */ /* 0x000fc80007f5e0ff */
[C---:B------:R-:W-:Y:S01]  /*1310*/  @P0 LEA R8, P1, R9.reuse, UR6, 0x2 ;  /* 0x0000000609080c11 */ /* 0x040fe2000f8210ff */
[----:B------:R-:W-:Y:S01]  /*1320*/  @P0 IMAD.X R10, RZ, RZ, R5, P2 ;  /* 0x000000ffff0a0224 */ /* 0x000fe200010e0605 */
[----:B------:R-:W2:Y:S04]  /*1330*/  LDG.E R7, desc[UR22][R6.64] ;  /* 0x0000001606077981 */ /* 0x000ea8000c1e1900 */
[----:B------:R-:W-:-:S06]  /*1340*/  @P0 LEA.HI.X R9, R9, UR7, R10, 0x2, P1 ;  /* 0x0000000709090c11 */ /* 0x000fcc00088f140a */
[----:B------:R-:W3:Y:S01]  /*1350*/  @P0 LDG.E R9, desc[UR22][R8.64] ;  /* 0x0000001608090981 */ /* 0x000ee2000c1e1900 */
[----:B--2---:R-:W-:-:S04]  /*1360*/  FADD R16, R16, R7 ;  /* 0x0000000710107221 */ /* 0x004fc80000000000 */
[----:B---3--:R-:W-:-:S07]  /*1370*/  @P0 FADD R16, R16, R9 ;  /* 0x0000000910100221 */ /* 0x008fce0000000000 */
.L_x_32:
[----:B------:R-:W0:Y:S01]  /*1380*/  I2F.F64 R18, R18 ;  /* 0x0000001200127312 */ /* 0x000e220000201c00 */
[----:B------:R-:W-:Y:S01]  /*1390*/  IMAD.MOV.U32 R6, RZ, RZ, 0x1 ;  /* 0x00000001ff067424 */ /* 0x000fe200078e00ff */
[----:B------:R-:W-:Y:S06]  /*13a0*/  BSSY.RECONVERGENT B0, `(.L_x_35) ;  /* 0x0000017000007945 */ /* 0x000fec0003800200 */
[----:B------:R-:W1:Y:S08]  /*13b0*/  F2F.F64.F32 R16, R16 ;  /* 0x0000001000107310 */ /* 0x000e700000201800 */
[----:B0-----:R-:W0:Y:S01]  /*13c0*/  MUFU.RCP64H R7, R19 ;  /* 0x0000001300077308 */ /* 0x001e220000001800 */
[----:B-1----:R-:W-:Y:S01]  /*13d0*/  FSETP.GEU.AND P1, PT, |R17|, 6.5827683646048100446e-37, PT ;  /* 0x036000001100780b */ /* 0x002fe20003f2e200 */
[----:B0-----:R-:W-:-:S08]  /*13e0*/  DFMA R8, -R18, R6, 1 ;  /* 0x3ff000001208742b */ /* 0x001fd00000000106 */
[----:B------:R-:W-:-:S08]  /*13f0*/  DFMA R8, R8, R8, R8 ;  /* 0x000000080808722b */ /* 0x000fd00000000008 */
[----:B------:R-:W-:-:S08]  /*1400*/  DFMA R8, R6, R8, R6 ;  /* 0x000000080608722b */ /* 0x000fd00000000006 */
[----:B------:R-:W-:-:S08]  /*1410*/  DFMA R6, -R18, R8, 1 ;  /* 0x3ff000001206742b */ /* 0x000fd00000000108 */
[----:B------:R-:W-:-:S08]  /*1420*/  DFMA R6, R8, R6, R8 ;  /* 0x000000060806722b */ /* 0x000fd00000000008 */
[----:B------:R-:W-:-:S08]  /*1430*/  DMUL R8, R16, R6 ;  /* 0x0000000610087228 */ /* 0x000fd00000000000 */
[----:B------:R-:W-:-:S08]  /*1440*/  DFMA R10, -R18, R8, R16 ;  /* 0x00000008120a722b */ /* 0x000fd00000000110 */
[----:B------:R-:W-:-:S10]  /*1450*/  DFMA R6, R6, R10, R8 ;  /* 0x0000000a0606722b */ /* 0x000fd40000000008 */
[----:B------:R-:W-:-:S05]  /*1460*/  FFMA R8, RZ, R19, R7 ;  /* 0x00000013ff087223 */ /* 0x000fca0000000007 */
[----:B------:R-:W-:-:S13]  /*1470*/  FSETP.GT.AND P0, PT, |R8|, 1.469367938527859385e-39, PT ;  /* 0x001000000800780b */ /* 0x000fda0003f04200 */
[----:B------:R-:W-:Y:S05]  /*1480*/  @P0 BRA P1, `(.L_x_36) ;  /* 0x0000000000200947 */ /* 0x000fea0000800000 */
[----:B------:R-:W-:Y:S01]  /*1490*/  IMAD.MOV.U32 R12, RZ, RZ, R16 ;  /* 0x000000ffff0c7224 */ /* 0x000fe200078e0010 */
[----:B------:R-:W-:Y:S01]  /*14a0*/  MOV R6, 0x14f0 ;  /* 0x000014f000067802 */ /* 0x000fe20000000f00 */
[----:B------:R-:W-:Y:S02]  /*14b0*/  IMAD.MOV.U32 R13, RZ, RZ, R17 ;  /* 0x000000ffff0d7224 */ /* 0x000fe400078e0011 */
[----:B------:R-:W-:Y:S02]  /*14c0*/  IMAD.MOV.U32 R10, RZ, RZ, R18 ;  /* 0x000000ffff0a7224 */ /* 0x000fe400078e0012 */
[----:B------:R-:W-:-:S07]  /*14d0*/  IMAD.MOV.U32 R11, RZ, RZ, R19 ;  /* 0x000000ffff0b7224 */ /* 0x000fce00078e0013 */
[----:B------:R-:W-:Y:S05]  /*14e0*/  CALL.REL.NOINC `($__internal_1_$__cuda_sm20_div_rn_f64_full) ;  /* 0x0000000400a87944 */ /* 0x000fea0003c00000 */
[----:B------:R-:W-:Y:S02]  /*14f0*/  IMAD.MOV.U32 R6, RZ, RZ, R16 ;  /* 0x000000ffff067224 */ /* 0x000fe400078e0010 */
[----:B------:R-:W-:-:S07]  /*1500*/  IMAD.MOV.U32 R7, RZ, RZ, R17 ;  /* 0x000000ffff077224 */ /* 0x000fce00078e0011 */
.L_x_36:
[----:B------:R-:W-:Y:S05]  /*1510*/  BSYNC.RECONVERGENT B0 ;  /* 0x0000000000007941 */ /* 0x000fea0003800200 */
.L_x_35:
[----:B------:R-:W0:Y:S01]  /*1520*/  F2F.F32.F64 R7, R6 ;  /* 0x0000000600077310 */ /* 0x000e220000301000 */
[----:B------:R-:W1:Y:S01]  /*1530*/  LDCU UR5, c[0x0][0x380] ;  /* 0x00007000ff0577ac */ /* 0x000e620008000800 */
[----:B------:R-:W-:Y:S01]  /*1540*/  IMAD.MOV.U32 R9, RZ, RZ, RZ ;  /* 0x000000ffff097224 */ /* 0x000fe200078e00ff */
[----:B------:R-:W-:Y:S01]  /*1550*/  UIADD3 UR4, UPT, UPT, UR4, 0x1, URZ ;  /* 0x0000000104047890 */ /* 0x000fe2000fffe0ff */
[----:B0-----:R-:W-:-:S03]  /*1560*/  FSETP.GTU.AND P0, PT, R7, RZ, PT ;  /* 0x000000ff0700720b */ /* 0x001fc60003f0c000 */
[----:B-1----:R-:W-:-:S10]  /*1570*/  UISETP.NE.AND UP0, UPT, UR4, UR5, UPT ;  /* 0x000000050400728c */ /* 0x002fd4000bf05270 */
        /* <DEDUP_REMOVED lines=9> */
[----:B------:R-:W-:Y:S05]  /*1610*/  BRA `(.L_x_37) ;  /* 0xffffffe800d07947 */ /* 0x000fea000383ffff */
.L_x_29:
[----:B------:R-:W0:Y:S01]  /*1620*/  LDCU UR4, c[0x0][0x384] ;  /* 0x00007080ff0477ac */ /* 0x000e220008000800 */
[C---:B------:R-:W-:Y:S01]  /*1630*/  VIADD R2, R6.reuse, 0xffffffff ;  /* 0xffffffff06027836 */ /* 0x040fe20000000000 */
[----:B------:R-:W-:-:S04]  /*1640*/  LOP3.LUT R3, R6, 0x3, RZ, 0xc0, !PT ;  /* 0x0000000306037812 */ /* 0x000fc800078ec0ff */
[----:B------:R-:W-:Y:S01]  /*1650*/  ISETP.GE.U32.AND P0, PT, R2, 0x3, PT ;  /* 0x000000030200780c */ /* 0x000fe20003f06070 */
[----:B------:R-:W-:Y:S01]  /*1660*/  IMAD.MOV.U32 R2, RZ, RZ, RZ ;  /* 0x000000ffff027224 */ /* 0x000fe200078e00ff */
[----:B0-----:R-:W0:Y:S11]  /*1670*/  I2F.F64 R4, UR4 ;  /* 0x0000000400047d12 */ /* 0x001e360008201c00 */
[----:B------:R-:W-:Y:S05]  /*1680*/  @!P0 BRA `(.L_x_38) ;  /* 0x0000000000cc8947 */ /* 0x000fea0003800000 */
[----:B------:R-:W-:Y:S01]  /*1690*/  CS2R R12, SRZ ;  /* 0x00000000000c7805 */ /* 0x000fe2000001ff00 */
[----:B0-----:R-:W-:Y:S01]  /*16a0*/  IMAD.MOV.U32 R10, RZ, RZ, R4 ;  /* 0x000000ffff0a7224 */ /* 0x001fe200078e0004 */
[----:B------:R-:W-:Y:S01]  /*16b0*/  MOV R6, 0x16e0 ;  /* 0x000016e000067802 */ /* 0x000fe20000000f00 */
[----:B------:R-:W-:-:S07]  /*16c0*/  IMAD.MOV.U32 R11, RZ, RZ, R5 ;  /* 0x000000ffff0b7224 */ /* 0x000fce00078e0005 */
[----:B------:R-:W-:Y:S05]  /*16d0*/  CALL.REL.NOINC `($__internal_1_$__cuda_sm20_div_rn_f64_full) ;  /* 0x00000004002c7944 */ /* 0x000fea0003c00000 */
[----:B------:R-:W-:Y:S01]  /*16e0*/  IMAD.MOV.U32 R6, RZ, RZ, R16 ;  /* 0x000000ffff067224 */ /* 0x000fe200078e0010 */
[----:B------:R-:W0:Y:S01]  /*16f0*/  LDCU UR5, c[0x0][0x380] ;  /* 0x00007000ff0577ac */ /* 0x000e220008000800 */
[----:B------:R-:W-:Y:S01]  /*1700*/  IMAD.MOV.U32 R7, RZ, RZ, R17 ;  /* 0x000000ffff077224 */ /* 0x000fe200078e0011 */
[----:B------:R-:W-:-:S03]  /*1710*/  UMOV UR4, URZ ;  /* 0x000000ff00047c82 */ /* 0x000fc60008000000 */
[----:B------:R-:W1:Y:S01]  /*1720*/  F2F.F32.F64 R11, R6 ;  /* 0x00000006000b7310 */ /* 0x000e620000301000 */
[----:B0-----:R-:W-:Y:S01]  /*1730*/  ULOP3.LUT UR5, UR5, 0x7ffffffc, URZ, 0xc0, !UPT ;  /* 0x7ffffffc05057892 */ /* 0x001fe2000f8ec0ff */
[C---:B-1----:R-:W-:Y:S02]  /*1740*/  FSETP.GTU.AND P3, PT, R11.reuse, RZ, PT ;  /* 0x000000ff0b00720b */ /* 0x042fe40003f6c000 */
        /* <DEDUP_REMOVED lines=11> */
[----:B------:R-:W-:Y:S02]  /*1800*/  @P2 FSEL R13, R10, R11, !P4 ;  /* 0x0000000b0a0d2208 */ /* 0x000fe40006000000 */
[C---:B------:R-:W-:Y:S02]  /*1810*/  FSETP.GEU.OR P0, PT, |R11|.reuse, 1.175494350822287508e-38, !P2 ;  /* 0x008000000b00780b */ /* 0x040fe4000570e600 */
[C---:B------:R-:W-:Y:S02]  /*1820*/  FSETP.GEU.OR P6, PT, |R11|.reuse, 1.175494350822287508e-38, !P2 ;  /* 0x008000000b00780b */ /* 0x040fe400057ce600 */
[----:B------:R-:W-:Y:S02]  /*1830*/  FSETP.GEU.OR P4, PT, |R11|, 1.175494350822287508e-38, !P2 ;  /* 0x008000000b00780b */ /* 0x000fe4000578e600 */
[----:B------:R-:W-:-:S02]  /*1840*/  MOV R2, RZ ;  /* 0x000000ff00027202 */ /* 0x000fc40000000f00 */
[----:B------:R-:W-:-:S09]  /*1850*/  @P2 FSEL R15, R8, R11, !P5 ;  /* 0x0000000b080f2208 */ /* 0x000fd20006800000 */
.L_x_39:
[----:B------:R-:W0:Y:S01]  /*1860*/  @P3 MUFU.LG2 R8, R6 ;  /* 0x0000000600083308 */ /* 0x000e220000000c00 */
[----:B------:R-:W-:Y:S01]  /*1870*/  IMAD.MOV.U32 R7, RZ, RZ, RZ ;  /* 0x000000ffff077224 */ /* 0x000fe200078e00ff */
[----:B------:R-:W-:-:S04]  /*1880*/  UIADD3 UR4, UPT, UPT, UR4, 0x4, URZ ;  /* 0x0000000404047890 */ /* 0x000fc8000fffe0ff */
[----:B------:R-:W-:Y:S02]  /*1890*/  UISETP.NE.AND UP0, UPT, UR4, UR5, UPT ;  /* 0x000000050400728c */ /* 0x000fe4000bf05270 */
[----:B------:R-:W1:Y:S08]  /*18a0*/  @P2 MUFU.LG2 R10, R12 ;  /* 0x0000000c000a2308 */ /* 0x000e700000000c00 */
[----:B------:R-:W2:Y:S01]  /*18b0*/  @P2 MUFU.LG2 R14, R13 ;  /* 0x0000000d000e2308 */ /* 0x000ea20000000c00 */
[----:B0-----:R-:W-:-:S04]  /*18c0*/  @!P1 FADD R8, R8, -24 ;  /* 0xc1c0000008089421 */ /* 0x001fc80000000000 */
[----:B------:R-:W-:Y:S01]  /*18d0*/  @P3 IMAD.MOV.U32 R7, RZ, RZ, R8 ;  /* 0x000000ffff073224 */ /* 0x000fe200078e0008 */
[----:B------:R-:W-:Y:S02]  /*18e0*/  CS2R R8, SRZ ;  /* 0x0000000000087805 */ /* 0x000fe4000001ff00 */
[----:B------:R-:W0:Y:S01]  /*18f0*/  @P2 MUFU.LG2 R16, R15 ;  /* 0x0000000f00102308 */ /* 0x000e220000000c00 */
[----:B-1----:R-:W-:-:S04]  /*1900*/  @!P0 FADD R10, R10, -24 ;  /* 0xc1c000000a0a8421 */ /* 0x002fc80000000000 */
[----:B------:R-:W-:Y:S02]  /*1910*/  @P2 IMAD.MOV.U32 R8, RZ, RZ, R10 ;  /* 0x000000ffff082224 */ /* 0x000fe400078e000a */
[C---:B------:R-:W-:Y:S01]  /*1920*/  FFMA R10, R11.reuse, R7, R2 ;  /* 0x000000070b0a7223 */ /* 0x040fe20000000002 */
[----:B------:R-:W-:Y:S02]  /*1930*/  IMAD.MOV.U32 R2, RZ, RZ, RZ ;  /* 0x000000ffff027224 */ /* 0x000fe400078e00ff */
[----:B--2---:R-:W-:Y:S01]  /*1940*/  @!P6 FADD R14, R14, -24 ;  /* 0xc1c000000e0ee421 */ /* 0x004fe20000000000 */
[----:B------:R-:W-:-:S03]  /*1950*/  FFMA R8, R11, R8, R10 ;  /* 0x000000080b087223 */ /* 0x000fc6000000000a */
[----:B------:R-:W-:Y:S02]  /*1960*/  @P2 IMAD.MOV.U32 R9, RZ, RZ, R14 ;  /* 0x000000ffff092224 */ /* 0x000fe400078e000e */
[----:B0-----:R-:W-:Y:S02]  /*1970*/  @!P4 FADD R16, R16, -24 ;  /* 0xc1c000001010c421 */ /* 0x001fe40000000000 */
[----:B------:R-:W-:Y:S02]  /*1980*/  FFMA R9, R11, R9, R8 ;  /* 0x000000090b097223 */ /* 0x000fe40000000008 */
[----:B------:R-:W-:-:S04]  /*1990*/  @P2 IMAD.MOV.U32 R2, RZ, RZ, R16 ;  /* 0x000000ffff022224 */ /* 0x000fc800078e0010 */
[----:B------:R-:W-:Y:S01]  /*19a0*/  FFMA R2, R11, R2, R9 ;  /* 0x000000020b027223 */ /* 0x000fe20000000009 */
[----:B------:R-:W-:Y:S06]  /*19b0*/  BRA.U UP0, `(.L_x_39) ;  /* 0xfffffffd00a87547 */ /* 0x000fec000b83ffff */
.L_x_38:
[----:B------:R-:W-:-:S13]  /*19c0*/  ISETP.NE.AND P0, PT, R3, RZ, PT ;  /* 0x000000ff0300720c */ /* 0x000fda0003f05270 */
[----:B------:R-:W-:Y:S05]  /*19d0*/  @!P0 BRA `(.L_x_28) ;  /* 0x0000000000588947 */ /* 0x000fea0003800000 */
[----:B0-----:R-:W-:Y:S01]  /*19e0*/  IMAD.MOV.U32 R10, RZ, RZ, R4 ;  /* 0x000000ffff0a7224 */ /* 0x001fe200078e0004 */
[----:B------:R-:W-:Y:S01]  /*19f0*/  CS2R R12, SRZ ;  /* 0x00000000000c7805 */ /* 0x000fe2000001ff00 */
[----:B------:R-:W-:Y:S01]  /*1a00*/  IMAD.MOV.U32 R11, RZ, RZ, R5 ;  /* 0x000000ffff0b7224 */ /* 0x000fe200078e0005 */
[----:B------:R-:W-:-:S07]  /*1a10*/  MOV R6, 0x1a30 ;  /* 0x00001a3000067802 */ /* 0x000fce0000000f00 */
[----:B------:R-:W-:Y:S05]  /*1a20*/  CALL.REL.NOINC `($__internal_1_$__cuda_sm20_div_rn_f64_full) ;  /* 0x0000000000587944 */ /* 0x000fea0003c00000 */
[----:B------:R-:W-:Y:S01]  /*1a30*/  IMAD.MOV.U32 R4, RZ, RZ, R16 ;  /* 0x000000ffff047224 */ /* 0x000fe200078e0010 */
[----:B------:R-:W-:Y:S01]  /*1a40*/  UMOV UR4, URZ ;  /* 0x000000ff00047c82 */ /* 0x000fe20008000000 */
[----:B------:R-:W-:-:S04]  /*1a50*/  IMAD.MOV.U32 R5, RZ, RZ, R17 ;  /* 0x000000ffff057224 */ /* 0x000fc800078e0011 */
[----:B------:R-:W0:Y:S02]  /*1a60*/  F2F.F32.F64 R7, R4 ;  /* 0x0000000400077310 */ /* 0x000e240000301000 */
[----:B0-----:R-:W-:-:S04]  /*1a70*/  FSETP.GTU.AND P1, PT, R7, RZ, PT ;  /* 0x000000ff0700720b */ /* 0x001fc80003f2c000 */
[----:B------:R-:W-:-:S09]  /*1a80*/  FSETP.GEU.OR P2, PT, |R7|, 1.175494350822287508e-38, !P1 ;  /* 0x008000000700780b */ /* 0x000fd20004f4e600 */
[C---:B------:R-:W-:Y:S01]  /*1a90*/  @P1 FMUL R6, R7.reuse, 16777216 ;  /* 0x4b80000007061820 */ /* 0x040fe20000400000 */
[----:B------:R-:W-:-:S04]  /*1aa0*/  @P1 FSETP.GEU.AND P0, PT, |R7|, 1.175494350822287508e-38, PT ;  /* 0x008000000700180b */ /* 0x000fc80003f0e200 */
[----:B------:R-:W-:-:S09]  /*1ab0*/  @P1 FSEL R6, R6, R7, !P0 ;  /* 0x0000000706061208 */ /* 0x000fd20004000000 */
.L_x_40:
[----:B------:R-:W0:Y:S01]  /*1ac0*/  @P1 MUFU.LG2 R4, R6 ;  /* 0x0000000600041308 */ /* 0x000e220000000c00 */
[----:B------:R-:W-:Y:S01]  /*1ad0*/  UIADD3 UR4, UPT, UPT, UR4, 0x1, URZ ;  /* 0x0000000104047890 */ /* 0x000fe2000fffe0ff */
[----:B------:R-:W-:-:S05]  /*1ae0*/  IMAD.MOV.U32 R5, RZ, RZ, RZ ;  /* 0x000000ffff057224 */ /* 0x000fca00078e00ff */
[----:B------:R-:W-:Y:S01]  /*1af0*/  ISETP.NE.AND P0, PT, R3, UR4, PT ;  /* 0x0000000403007c0c */ /* 0x000fe2000bf05270 */
[----:B0-----:R-:W-:-:S04]  /*1b00*/  @!P2 FADD R4, R4, -24 ;  /* 0xc1c000000404a421 */ /* 0x001fc80000000000 */
[----:B------:R-:W-:-:S04]  /*1b10*/  @P1 IMAD.MOV.U32 R5, RZ, RZ, R4 ;  /* 0x000000ffff051224 */ /* 0x000fc800078e0004 */
[----:B------:R-:W-:-:S04]  /*1b20*/  FFMA R2, R7, R5, R2 ;  /* 0x0000000507027223 */ /* 0x000fc80000000002 */
[----:B------:R-:W-:Y:S05]  /*1b30*/  @P0 BRA `(.L_x_40) ;  /* 0xfffffffc00e00947 */ /* 0x000fea000383ffff */
.L_x_28:
[----:B0-----:R-:W0:Y:S01]  /*1b40*/  LDC.64 R4, c[0x0][0x3a0] ;  /* 0x0000e800ff047b82 */ /* 0x001e220000000a00 */
[----:B------:R-:W-:Y:S01]  /*1b50*/  FADD R7, -R2, -RZ ;  /* 0x800000ff02077221 */ /* 0x000fe20000000100 */
[----:B0-----:R-:W-:-:S05]  /*1b60*/  IMAD.WIDE R2, R0, 0x4, R4 ;  /* 0x0000000400027825 */ /* 0x001fca00078e0204 */
[----:B------:R-:W-:Y:S01]  /*1b70*/  STG.E desc[UR22][R2.64], R7 ;  /* 0x0000000702007986 */ /* 0x000fe2000c101916 */
[----:B------:R-:W-:Y:S05]  /*1b80*/  EXIT ;  /* 0x000000000000794d */ /* 0x000fea0003800000 */
        .weak           $__internal_1_$__cuda_sm20_div_rn_f64_full
        .type           $__internal_1_$__cuda_sm20_div_rn_f64_full,@function
        .size           $__internal_1_$__cuda_sm20_div_rn_f64_full,(.L_x_161 - $__internal_1_$__cuda_sm20_div_rn_f64_full)
$__internal_1_$__cuda_sm20_div_rn_f64_full:
[C---:B------:R-:W-:Y:S01]  /*1b90*/  FSETP.GEU.AND P0, PT, |R11|.reuse, 1.469367938527859385e-39, PT ;  /* 0x001000000b00780b */ /* 0x040fe20003f0e200 */
[----:B------:R-:W-:Y:S01]  /*1ba0*/  IMAD.MOV.U32 R14, RZ, RZ, 0x1 ;  /* 0x00000001ff0e7424 */ /* 0x000fe200078e00ff */
[----:B------:R-:W-:Y:S01]  /*1bb0*/  LOP3.LUT R8, R11, 0x800fffff, RZ, 0xc0, !PT ;  /* 0x800fffff0b087812 */ /* 0x000fe200078ec0ff */
[----:B------:R-:W-:Y:S01]  /*1bc0*/  IMAD.MOV.U32 R22, RZ, RZ, 0x1ca00000 ;  /* 0x1ca00000ff167424 */ /* 0x000fe200078e00ff */
[C---:B------:R-:W-:Y:S01]  /*1bd0*/  FSETP.GEU.AND P2, PT, |R13|.reuse, 1.469367938527859385e-39, PT ;  /* 0x001000000d00780b */ /* 0x040fe20003f4e200 */
[----:B------:R-:W-:Y:S01]  /*1be0*/  BSSY.RECONVERGENT B1, `(.L_x_41) ;  /* 0x0000052000017945 */ /* 0x000fe20003800200 */
[----:B------:R-:W-:Y:S01]  /*1bf0*/  LOP3.LUT R9, R8, 0x3ff00000, RZ, 0xfc, !PT ;  /* 0x3ff0000008097812 */ /* 0x000fe200078efcff */
[----:B------:R-:W-:Y:S01]  /*1c00*/  IMAD.MOV.U32 R8, RZ, RZ, R10 ;  /* 0x000000ffff087224 */ /* 0x000fe200078e000a */
[----:B------:R-:W-:Y:S02]  /*1c10*/  LOP3.LUT R7, R13, 0x7ff00000, RZ, 0xc0, !PT ;  /* 0x7ff000000d077812 */ /* 0x000fe400078ec0ff */
[----:B------:R-:W-:-:S02]  /*1c20*/  LOP3.LUT R24, R11, 0x7ff00000, RZ, 0xc0, !PT ;  /* 0x7ff000000b187812 */ /* 0x000fc400078ec0ff */
[----:B------:R-:W-:Y:S01]  /*1c30*/  MOV R23, R7 ;  /* 0x0000000700177202 */ /* 0x000fe20000000f00 */
[----:B------:R-:W-:Y:S01]  /*1c40*/  @!P0 DMUL R8, R10, 8.98846567431157953865e+307 ;  /* 0x7fe000000a088828 */ /* 0x000fe20000000000 */
[----:B------:R-:W-:-:S03]  /*1c50*/  ISETP.GE.U32.AND P1, PT, R7, R24, PT ;  /* 0x000000180700720c */ /* 0x000fc60003f26070 */
[----:B------:R-:W-:Y:S02]  /*1c60*/  @!P2 LOP3.LUT R18, R11, 0x7ff00000, RZ, 0xc0, !PT ;  /* 0x7ff000000b12a812 */ /* 0x000fe400078ec0ff */
[----:B------:R-:W0:Y:S02]  /*1c70*/  MUFU.RCP64H R15, R9 ;  /* 0x00000009000f7308 */ /* 0x000e240000001800 */
[----:B------:R-:W-:Y:S02]  /*1c80*/  @!P2 ISETP.GE.U32.AND P3, PT, R7, R18, PT ;  /* 0x000000120700a20c */ /* 0x000fe40003f66070 */
[----:B------:R-:W-:Y:S02]  /*1c90*/  @!P0 LOP3.LUT R24, R9, 0x7ff00000, RZ, 0xc0, !PT ;  /* 0x7ff0000009188812 */ /* 0x000fe400078ec0ff */
[----:B------:R-:W-:-:S04]  /*1ca0*/  @!P2 SEL R19, R22, 0x63400000, !P3 ;  /* 0x634000001613a807 */ /* 0x000fc80005800000 */
[----:B------:R-:W-:-:S04]  /*1cb0*/  @!P2 LOP3.LUT R20, R19, 0x80000000, R13, 0xf8, !PT ;  /* 0x800000001314a812 */ /* 0x000fc800078ef80d */
[----:B------:R-:W-:Y:S01]  /*1cc0*/  @!P2 LOP3.LUT R21, R20, 0x100000, RZ, 0xfc, !PT ;  /* 0x001000001415a812 */ /* 0x000fe200078efcff */
[----:B------:R-:W-:Y:S01]  /*1cd0*/  @!P2 IMAD.MOV.U32 R20, RZ, RZ, RZ ;  /* 0x000000ffff14a224 */ /* 0x000fe200078e00ff */
[----:B0-----:R-:W-:-:S08]  /*1ce0*/  DFMA R16, R14, -R8, 1 ;  /* 0x3ff000000e10742b */ /* 0x001fd00000000808 */
[----:B------:R-:W-:-:S08]  /*1cf0*/  DFMA R16, R16, R16, R16 ;  /* 0x000000101010722b */ /* 0x000fd00000000010 */
[----:B------:R-:W-:Y:S01]  /*1d00*/  DFMA R16, R14, R16, R14 ;  /* 0x000000100e10722b */ /* 0x000fe2000000000e */
[----:B------:R-:W-:Y:S01]  /*1d10*/  SEL R15, R22, 0x63400000, !P1 ;  /* 0x63400000160f7807 */ /* 0x000fe20004800000 */
[----:B------:R-:W-:-:S03]  /*1d20*/  IMAD.MOV.U32 R14, RZ, RZ, R12 ;  /* 0x000000ffff0e7224 */ /* 0x000fc600078e000c */
[----:B------:R-:W-:-:S03]  /*1d30*/  LOP3.LUT R15, R15, 0x800fffff, R13, 0xf8, !PT ;  /* 0x800fffff0f0f7812 */ /* 0x000fc600078ef80d */
[----:B------:R-:W-:-:S03]  /*1d40*/  DFMA R18, R16, -R8, 1 ;  /* 0x3ff000001012742b */ /* 0x000fc60000000808 */
[----:B------:R-:W-:-:S05]  /*1d50*/  @!P2 DFMA R14, R14, 2, -R20 ;  /* 0x400000000e0ea82b */ /* 0x000fca0000000814 */
[----:B------:R-:W-:-:S05]  /*1d60*/  DFMA R16, R16, R18, R16 ;  /* 0x000000121010722b */ /* 0x000fca0000000010 */
[----:B------:R-:W-:-:S03]  /*1d70*/  @!P2 LOP3.LUT R23, R15, 0x7ff00000, RZ, 0xc0, !PT ;  /* 0x7ff000000f17a812 */ /* 0x000fc600078ec0ff */
[----:B------:R-:W-:Y:S02]  /*1d80*/  DMUL R18, R16, R14 ;  /* 0x0000000e10127228 */ /* 0x000fe40000000000 */
[----:B------:R-:W-:-:S05]  /*1d90*/  VIADD R25, R23, 0xffffffff ;  /* 0xffffffff17197836 */ /* 0x000fca0000000000 */
[----:B------:R-:W-:Y:S01]  /*1da0*/  ISETP.GT.U32.AND P0, PT, R25, 0x7feffffe, PT ;  /* 0x7feffffe1900780c */ /* 0x000fe20003f04070 */
[----:B------:R-:W-:Y:S01]  /*1db0*/  VIADD R25, R24, 0xffffffff ;  /* 0xffffffff18197836 */ /* 0x000fe20000000000 */
[----:B------:R-:W-:-:S04]  /*1dc0*/  DFMA R20, R18, -R8, R14 ;  /* 0x800000081214722b */ /* 0x000fc8000000000e */
[----:B------:R-:W-:-:S04]  /*1dd0*/  ISETP.GT.U32.OR P0, PT, R25, 0x7feffffe, P0 ;  /* 0x7feffffe1900780c */ /* 0x000fc80000704470 */
[----:B------:R-:W-:-:S09]  /*1de0*/  DFMA R20, R16, R20, R18 ;  /* 0x000000141014722b */ /* 0x000fd20000000012 */
[----:B------:R-:W-:Y:S05]  /*1df0*/  @P0 BRA `(.L_x_42) ;  /* 0x00000000006c0947 */ /* 0x000fea0003800000 */
[----:B------:R-:W-:-:S04]  /*1e00*/  LOP3.LUT R16, R11, 0x7ff00000, RZ, 0xc0, !PT ;  /* 0x7ff000000b107812 */ /* 0x000fc800078ec0ff */
[CC--:B------:R-:W-:Y:S02]  /*1e10*/  VIADDMNMX R12, R7.reuse, -R16.reuse, 0xb9600000, !PT ;  /* 0xb9600000070c7446 */ /* 0x0c0fe40007800910 */
[----:B------:R-:W-:Y:S02]  /*1e20*/  ISETP.GE.U32.AND P0, PT, R7, R16, PT ;  /* 0x000000100700720c */ /* 0x000fe40003f06070 */
[----:B------:R-:W-:Y:S01]  /*1e30*/  VIMNMX R7, PT, PT, R12, 0x46a00000, PT ;  /* 0x46a000000c077848 */ /* 0x000fe20003fe0100 */
[----:B------:R-:W-:Y:S01]  /*1e40*/  IMAD.MOV.U32 R12, RZ, RZ, RZ ;  /* 0x000000ffff0c7224 */ /* 0x000fe200078e00ff */
[----:B------:R-:W-:-:S05]  /*1e50*/  SEL R22, R22, 0x63400000, !P0 ;  /* 0x6340000016167807 */ /* 0x000fca0004000000 */
[----:B------:R-:W-:-:S04]  /*1e60*/  IMAD.IADD R7, R7, 0x1, -R22 ;  /* 0x0000000107077824 */ /* 0x000fc800078e0a16 */
[----:B------:R-:W-:-:S06]  /*1e70*/  VIADD R13, R7, 0x7fe00000 ;  /* 0x7fe00000070d7836 */ /* 0x000fcc0000000000 */
[----:B------:R-:W-:-:S10]  /*1e80*/  DMUL R16, R20, R12 ;  /* 0x0000000c14107228 */ /* 0x000fd40000000000 */
[----:B------:R-:W-:-:S13]  /*1e90*/  FSETP.GTU.AND P0, PT, |R17|, 1.469367938527859385e-39, PT ;  /* 0x001000001100780b */ /* 0x000fda0003f0c200 */
[----:B------:R-:W-:Y:S05]  /*1ea0*/  @P0 BRA `(.L_x_43) ;  /* 0x0000000000940947 */ /* 0x000fea0003800000 */
[----:B------:R-:W-:Y:S01]  /*1eb0*/  DFMA R8, R20, -R8, R14 ;  /* 0x800000081408722b */ /* 0x000fe2000000000e */
[----:B------:R-:W-:-:S09]  /*1ec0*/  IMAD.MOV.U32 R12, RZ, RZ, RZ ;  /* 0x000000ffff0c7224 */ /* 0x000fd200078e00ff */
[C---:B------:R-:W-:Y:S02]  /*1ed0*/  FSETP.NEU.AND P0, PT, R9.reuse, RZ, PT ;  /* 0x000000ff0900720b */ /* 0x040fe40003f0d000 */
[----:B------:R-:W-:-:S04]  /*1ee0*/  LOP3.LUT R11, R9, 0x80000000, R11, 0x48, !PT ;  /* 0x80000000090b7812 */ /* 0x000fc800078e480b */
[----:B------:R-:W-:-:S07]  /*1ef0*/  LOP3.LUT R13, R11, R13, RZ, 0xfc, !PT ;  /* 0x0000000d0b0d7212 */ /* 0x000fce00078efcff */
[----:B------:R-:W-:Y:S05]  /*1f00*/  @!P0 BRA `(.L_x_43) ;  /* 0x00000000007c8947 */ /* 0x000fea0003800000 */
[----:B------:R-:W-:Y:S01]  /*1f10*/  IMAD.MOV R9, RZ, RZ, -R7 ;  /* 0x000000ffff097224 */ /* 0x000fe200078e0a07 */
[----:B------:R-:W-:Y:S01]  /*1f20*/  DMUL.RP R12, R20, R12 ;  /* 0x0000000c140c7228 */ /* 0x000fe20000008000 */
[----:B------:R-:W-:Y:S01]  /*1f30*/  IMAD.MOV.U32 R8, RZ, RZ, RZ ;  /* 0x000000ffff087224 */ /* 0x000fe200078e00ff */
[----:B------:R-:W-:-:S05]  /*1f40*/  IADD3 R7, PT, PT, -R7, -0x43300000, RZ ;  /* 0xbcd0000007077810 */ /* 0x000fca0007ffe1ff */
[----:B------:R-:W-:-:S03]  /*1f50*/  DFMA R8, R16, -R8, R20 ;  /* 0x800000081008722b */ /* 0x000fc60000000014 */
[----:B------:R-:W-:-:S07]  /*1f60*/  LOP3.LUT R11, R13, R11, RZ, 0x3c, !PT ;  /* 0x0000000b0d0b7212 */ /* 0x000fce00078e3cff */
[----:B------:R-:W-:-:S04]  /*1f70*/  FSETP.NEU.AND P0, PT, |R9|, R7, PT ;  /* 0x000000070900720b */ /* 0x000fc80003f0d200 */
[----:B------:R-:W-:Y:S02]  /*1f80*/  FSEL R16, R12, R16, !P0 ;  /* 0x000000100c107208 */ /* 0x000fe40004000000 */
[----:B------:R-:W-:Y:S01]  /*1f90*/  FSEL R17, R11, R17, !P0 ;  /* 0x000000110b117208 */ /* 0x000fe20004000000 */
[----:B------:R-:W-:Y:S06]  /*1fa0*/  BRA `(.L_x_43) ;  /* 0x0000000000547947 */ /* 0x000fec0003800000 */
.L_x_42:
[----:B------:R-:W-:-:S14]  /*1fb0*/  DSETP.NAN.AND P0, PT, R12, R12, PT ;  /* 0x0000000c0c00722a */ /* 0x000fdc0003f08000 */
[----:B------:R-:W-:Y:S05]  /*1fc0*/  @P0 BRA `(.L_x_44) ;  /* 0x0000000000440947 */ /* 0x000fea0003800000 */
[----:B------:R-:W-:-:S14]  /*1fd0*/  DSETP.NAN.AND P0, PT, R10, R10, PT ;  /* 0x0000000a0a00722a */ /* 0x000fdc0003f08000 */
[----:B------:R-:W-:Y:S05]  /*1fe0*/  @P0 BRA `(.L_x_45) ;  /* 0x0000000000300947 */ /* 0x000fea0003800000 */
[----:B------:R-:W-:Y:S01]  /*1ff0*/  ISETP.NE.AND P0, PT, R23, R24, PT ;  /* 0x000000181700720c */ /* 0x000fe20003f05270 */
[----:B------:R-:W-:Y:S02]  /*2000*/  IMAD.MOV.U32 R16, RZ, RZ, 0x0 ;  /* 0x00000000ff107424 */ /* 0x000fe400078e00ff */
[----:B------:R-:W-:-:S10]  /*2010*/  IMAD.MOV.U32 R17, RZ, RZ, -0x80000 ;  /* 0xfff80000ff117424 */ /* 0x000fd400078e00ff */
[----:B------:R-:W-:Y:S05]  /*2020*/  @!P0 BRA `(.L_x_43) ;  /* 0x0000000000348947 */ /* 0x000fea0003800000 */
[----:B------:R-:W-:Y:S02]  /*2030*/  ISETP.NE.AND P0, PT, R23, 0x7ff00000, PT ;  /* 0x7ff000001700780c */ /* 0x000fe40003f05270 */
[----:B------:R-:W-:Y:S02]  /*2040*/  LOP3.LUT R17, R13, 0x80000000, R11, 0x48, !PT ;  /* 0x800000000d117812 */ /* 0x000fe400078e480b */
[----:B------:R-:W-:-:S13]  /*2050*/  ISETP.EQ.OR P0, PT, R24, RZ, !P0 ;  /* 0x000000ff1800720c */ /* 0x000fda0004702670 */
[----:B------:R-:W-:Y:S01]  /*2060*/  @P0 LOP3.LUT R7, R17, 0x7ff00000, RZ, 0xfc, !PT ;  /* 0x7ff0000011070812 */ /* 0x000fe200078efcff */
[----:B------:R-:W-:Y:S02]  /*2070*/  @!P0 IMAD.MOV.U32 R16, RZ, RZ, RZ ;  /* 0x000000ffff108224 */ /* 0x000fe400078e00ff */
[----:B------:R-:W-:Y:S02]  /*2080*/  @P0 IMAD.MOV.U32 R16, RZ, RZ, RZ ;  /* 0x000000ffff100224 */ /* 0x000fe400078e00ff */
[----:B------:R-:W-:Y:S01]  /*2090*/  @P0 IMAD.MOV.U32 R17, RZ, RZ, R7 ;  /* 0x000000ffff110224 */ /* 0x000fe200078e0007 */
[----:B------:R-:W-:Y:S06]  /*20a0*/  BRA `(.L_x_43) ;  /* 0x0000000000147947 */ /* 0x000fec0003800000 */
.L_x_45:
[----:B------:R-:W-:Y:S01]  /*20b0*/  LOP3.LUT R17, R11, 0x80000, RZ, 0xfc, !PT ;  /* 0x000800000b117812 */ /* 0x000fe200078efcff */
[----:B------:R-:W-:Y:S01]  /*20c0*/  IMAD.MOV.U32 R16, RZ, RZ, R10 ;  /* 0x000000ffff107224 */ /* 0x000fe200078e000a */
[----:B------:R-:W-:Y:S06]  /*20d0*/  BRA `(.L_x_43) ;  /* 0x0000000000087947 */ /* 0x000fec0003800000 */
.L_x_44:
[----:B------:R-:W-:Y:S01]  /*20e0*/  LOP3.LUT R17, R13, 0x80000, RZ, 0xfc, !PT ;  /* 0x000800000d117812 */ /* 0x000fe200078efcff */
[----:B------:R-:W-:-:S07]  /*20f0*/  IMAD.MOV.U32 R16, RZ, RZ, R12 ;  /* 0x000000ffff107224 */ /* 0x000fce00078e000c */
.L_x_43:
[----:B------:R-:W-:Y:S05]  /*2100*/  BSYNC.RECONVERGENT B1 ;  /* 0x0000000000017941 */ /* 0x000fea0003800200 */
.L_x_41:
[----:B------:R-:W-:-:S04]  /*2110*/  IMAD.MOV.U32 R7, RZ, RZ, 0x0 ;  /* 0x00000000ff077424 */ /* 0x000fc800078e00ff */
[----:B------:R-:W-:Y:S05]  /*2120*/  RET.REL.NODEC R6 `(_Z11get_entropyiiiPfiS_) ;  /* 0xffffffdc06b47950 */ /* 0x000fea0003c3ffff */
.L_x_46:
        /* <DEDUP_REMOVED lines=13> */
.L_x_161:


//--------------------- .text._Z14get_bin_scoresiiiPfiiS_iS_i --------------------------
	.section	.text._Z14get_bin_scoresiiiPfiiS_iS_i,"ax",@progbits
	.align	128
        .global         _Z14get_bin_scoresiiiPfiiS_iS_i
        .type           _Z14get_bin_scoresiiiPfiiS_iS_i,@function
        .size           _Z14get_bin_scoresiiiPfiiS_iS_i,(.L_x_162 - _Z14get_bin_scoresiiiPfiiS_iS_i)
        .other          _Z14get_bin_scoresiiiPfiiS_iS_i,@"STO_CUDA_ENTRY STV_DEFAULT"
_Z14get_bin_scoresiiiPfiiS_iS_i:
.text._Z14get_bin_scoresiiiPfiiS_iS_i:
        /* <DEDUP_REMOVED lines=9> */
[----:B------:R-:W1:Y:S01]  /*0090*/  LDCU UR4, c[0x0][0x3a8] ;  /* 0x00007500ff0477ac */ /* 0x000e620008000800 */
[----:B------:R-:W2:Y:S01]  /*00a0*/  LDCU UR5, c[0x0][0x3b8] ;  /* 0x00007700ff0577ac */ /* 0x000ea20008000800 */
[C---:B-1----:R-:W-:Y:S02]  /*00b0*/  IMAD R22, R2.reuse, UR4, RZ ;  /* 0x0000000402167c24 */ /* 0x042fe4000f8e02ff */
[----:B--2---:R-:W-:Y:S01]  /*00c0*/  IMAD R3, R2, UR5, RZ ;  /* 0x0000000502037c24 */ /* 0x004fe2000f8e02ff */
[----:B0-----:R-:W-:-:S13]  /*00d0*/  ISETP.GE.AND P0, PT, R0, 0x1, PT ;  /* 0x000000010000780c */ /* 0x001fda0003f06270 */
[----:B------:R-:W-:Y:S05]  /*00e0*/  @!P0 EXIT ;  /* 0x000000000000894d */ /* 0x000fea0003800000 */
[----:B------:R-:W0:Y:S01]  /*00f0*/  LDCU UR4, c[0x0][0x384] ;  /* 0x00007080ff0477ac */ /* 0x000e220008000800 */
[----:B------:R-:W1:Y:S01]  /*0100*/  LDC.64 R6, c[0x0][0x3b0] ;  /* 0x0000ec00ff067b82 */ /* 0x000e620000000a00 */
[----:B------:R-:W-:Y:S01]  /*0110*/  SHF.R.S32.HI R21, RZ, 0x1f, R22 ;  /* 0x0000001fff157819 */ /* 0x000fe20000011416 */
[----:B------:R-:W2:Y:S01]  /*0120*/  LDCU.64 UR6, c[0x0][0x358] ;  /* 0x00006b00ff0677ac */ /* 0x000ea20008000a00 */
[----:B0-----:R-:W-:Y:S01]  /*0130*/  UISETP.GE.AND UP0, UPT, UR4, 0x2, UPT ;  /* 0x000000020400788c */ /* 0x001fe2000bf06270 */
[----:B-1----:R-:W-:-:S08]  /*0140*/  IMAD.WIDE R6, R3, 0x4, R6 ;  /* 0x0000000403067825 */ /* 0x002fd000078e0206 */
[----:B--2---:R-:W-:Y:S05]  /*0150*/  BRA.U !UP0, `(.L_x_47) ;  /* 0x0000000908007547 */ /* 0x004fea000b800000 */
[----:B------:R-:W0:Y:S01]  /*0160*/  LDCU UR5, c[0x0][0x380] ;  /* 0x00007000ff0577ac */ /* 0x000e220008000800 */
[----:B------:R-:W0:Y:S02]  /*0170*/  LDCU UR4, c[0x0][0x388] ;  /* 0x00007100ff0477ac */ /* 0x000e240008000800 */
[----:B0-----:R-:W-:-:S04]  /*0180*/  UISETP.LT.AND UP0, UPT, UR5, UR4, UPT ;  /* 0x000000040500728c */ /* 0x001fc8000bf01270 */
[----:B------:R-:W-:-:S03]  /*0190*/  USEL UR5, UR5, UR4, UP0 ;  /* 0x0000000405057287 */ /* 0x000fc60008000000 */
[----:B------:R-:W-:-:S09]  /*01a0*/  UMOV UR4, URZ ;  /* 0x000000ff00047c82 */ /* 0x000fd20008000000 */
.L_x_63:
[----:B0-----:R-:W0:Y:S01]  /*01b0*/  LDCU.64 UR8, c[0x0][0x3a0] ;  /* 0x00007400ff0877ac */ /* 0x001e220008000a00 */
[----:B------:R-:W-:Y:S01]  /*01c0*/  IADD3 R0, P0, PT, R22, UR4, RZ ;  /* 0x0000000416007c10 */ /* 0x000fe2000ff1e0ff */
[----:B------:R-:W1:Y:S04]  /*01d0*/  LDC.64 R16, c[0x0][0x380] ;  /* 0x0000e000ff107b82 */ /* 0x000e680000000a00 */
[----:B------:R-:W-:Y:S01]  /*01e0*/  IMAD.X R3, RZ, RZ, R21, P0 ;  /* 0x000000ffff037224 */ /* 0x000fe200000e0615 */
[C---:B0--3--:R-:W-:Y:S01]  /*01f0*/  LEA R4, P0, R0.reuse, UR8, 0x2 ;  /* 0x0000000800047c11 */ /* 0x049fe2000f8010ff */
[----:B------:R-:W-:Y:S01]  /*0200*/  IMAD.MOV.U32 R9, RZ, RZ, 0x3f800000 ;  /* 0x3f800000ff097424 */ /* 0x000fe200078e00ff */
[----:B------:R-:W0:Y:S02]  /*0210*/  LDCU UR8, c[0x0][0x398] ;  /* 0x00007300ff0877ac */ /* 0x000e240008000800 */
[----:B------:R-:W-:-:S05]  /*0220*/  LEA.HI.X R5, R0, UR9, R3, 0x2, P0 ;  /* 0x0000000900057c11 */ /* 0x000fca00080f1403 */
[----:B------:R-:W2:Y:S01]  /*0230*/  LDG.E R20, desc[UR6][R4.64] ;  /* 0x0000000604147981 */ /* 0x000ea2000c1e1900 */
[----:B------:R-:W-:Y:S01]  /*0240*/  UIADD3 UR4, UPT, UPT, UR4, 0x1, URZ ;  /* 0x0000000104047890 */ /* 0x000fe2000fffe0ff */
[----:B------:R-:W-:-:S03]  /*0250*/  IMAD.MOV.U32 R18, RZ, RZ, 0x2 ;  /* 0x00000002ff127424 */ /* 0x000fc600078e00ff */
[----:B0-----:R-:W-:Y:S01]  /*0260*/  UISETP.NE.AND UP0, UPT, UR4, UR8, UPT ;  /* 0x000000080400728c */ /* 0x001fe2000bf05270 */
[----:B--2---:R-:W1:Y:S02]  /*0270*/  F2I.FLOOR.NTZ R0, R20 ;  /* 0x0000001400007305 */ /* 0x004e640000207100 */
[----:B-1----:R-:W-:-:S05]  /*0280*/  VIADDMNMX R17, R0, R17, R16, PT ;  /* 0x0000001100117246 */ /* 0x002fca0003800110 */
[----:B------:R-:W-:-:S04]  /*0290*/  IMAD.WIDE R2, R17, 0x4, R6 ;  /* 0x0000000411027825 */ /* 0x000fc800078e0206 */
[C---:B------:R-:W-:Y:S01]  /*02a0*/  VIADD R19, R17.reuse, 0xffffffff ;  /* 0xffffffff11137836 */ /* 0x040fe20000000000 */
[----:B------:R0:W-:Y:S01]  /*02b0*/  STG.E desc[UR6][R2.64+-0x4], R9 ;  /* 0xfffffc0902007986 */ /* 0x0001e2000c101906 */
[----:B------:R-:W-:-:S07]  /*02c0*/  VIADD R17, R17, 0x1 ;  /* 0x0000000111117836 */ /* 0x000fce0000000000 */
.L_x_62:
[----:B0-----:R-:W0:Y:S01]  /*02d0*/  LDC.64 R8, c[0x0][0x390] ;  /* 0x0000e400ff087b82 */ /* 0x001e220000000a00 */
[----:B------:R-:W1:Y:S01]  /*02e0*/  LDCU UR8, c[0x0][0x384] ;  /* 0x00007080ff0877ac */ /* 0x000e620008000800 */
[----:B------:R-:W-:Y:S01]  /*02f0*/  BSSY.RECONVERGENT B0, `(.L_x_48) ;  /* 0x0000061000007945 */ /* 0x000fe20003800200 */
[----:B------:R-:W-:Y:S02]  /*0300*/  IMAD.IADD R25, R19, 0x1, -R18 ;  /* 0x0000000113197824 */ /* 0x000fe400078e0a12 */
[----:B------:R-:W-:Y:S01]  /*0310*/  IMAD.MOV.U32 R16, RZ, RZ, R17 ;  /* 0x000000ffff107224 */ /* 0x000fe200078e0011 */
[----:B------:R-:W2:Y:S02]  /*0320*/  LDCU UR9, c[0x0][0x388] ;  /* 0x00007100ff0977ac */ /* 0x000ea40008000800 */
[----:B---3--:R-:W3:Y:S01]  /*0330*/  LDC.64 R4, c[0x0][0x390] ;  /* 0x0000e400ff047b82 */ /* 0x008ee20000000a00 */
[C---:B-1----:R-:W-:Y:S01]  /*0340*/  ISETP.NE.AND P2, PT, R18.reuse, UR8, PT ;  /* 0x0000000812007c0c */ /* 0x042fe2000bf45270 */
[C---:B0-----:R-:W-:Y:S01]  /*0350*/  IMAD.WIDE R8, R18.reuse, 0x4, R8 ;  /* 0x0000000412087825 */ /* 0x041fe200078e0208 */
[----:B--2---:R-:W-:-:S11]  /*0360*/  IADD3 R18, PT, PT, R18, 0x1, RZ ;  /* 0x0000000112127810 */ /* 0x004fd60007ffe0ff */
.L_x_61:
[C---:B------:R-:W-:Y:S01]  /*0370*/  VIADD R14, R25.reuse, 0x1 ;  /* 0x00000001190e7836 */ /* 0x040fe20000000000 */
[C---:B------:R-:W-:Y:S01]  /*0380*/  ISETP.GE.AND P0, PT, R25.reuse, -0x1, PT ;  /* 0xffffffff1900780c */ /* 0x040fe20003f06270 */
[----:B------:R-:W-:Y:S01]  /*0390*/  BSSY.RECONVERGENT B1, `(.L_x_49) ;  /* 0x0000027000017945 */ /* 0x000fe20003800200 */
[C---:B------:R-:W-:Y:S02]  /*03a0*/  VIADD R15, R25.reuse, 0x2 ;  /* 0x00000002190f7836 */ /* 0x040fe40000000000 */
[----:B------:R-:W-:Y:S01]  /*03b0*/  ISETP.GE.OR P0, PT, R14, UR5, !P0 ;  /* 0x000000050e007c0c */ /* 0x000fe2000c706670 */
[----:B0-----:R-:W-:Y:S02]  /*03c0*/  IMAD.MOV.U32 R23, RZ, RZ, RZ ;  /* 0x000000ffff177224 */ /* 0x001fe400078e00ff */
[----:B------:R-:W-:-:S10]  /*03d0*/  IMAD.WIDE R10, R25, 0x4, R6 ;  /* 0x00000004190a7825 */ /* 0x000fd400078e0206 */
[----:B------:R-:W-:-:S05]  /*03e0*/  @!P0 VIADD R0, R16, 0xfffffffe ;  /* 0xfffffffe10008836 */ /* 0x000fca0000000000 */
[----:B------:R-:W-:-:S04]  /*03f0*/  ISETP.LT.OR P0, PT, R0, RZ, P0 ;  /* 0x000000ff0000720c */ /* 0x000fc80000701670 */
[----:B------:R-:W-:-:S13]  /*0400*/  ISETP.GE.OR P0, PT, R25, UR9, P0 ;  /* 0x0000000919007c0c */ /* 0x000fda0008706670 */
[----:B------:R-:W-:Y:S05]  /*0410*/  @P0 BRA `(.L_x_50) ;  /* 0x0000000000780947 */ /* 0x000fea0003800000 */
[----:B---3--:R-:W-:-:S04]  /*0420*/  IMAD.WIDE R2, R25, 0x4, R4 ;  /* 0x0000000419027825 */ /* 0x008fc800078e0204 */
[----:B------:R-:W-:Y:S02]  /*0430*/  IMAD.WIDE R12, R25, 0x4, R8 ;  /* 0x00000004190c7825 */ /* 0x000fe400078e0208 */
[----:B------:R-:W2:Y:S04]  /*0440*/  LDG.E R3, desc[UR6][R2.64+0x4] ;  /* 0x0000040602037981 */ /* 0x000ea8000c1e1900 */
[----:B------:R-:W3:Y:S01]  /*0450*/  LDG.E R12, desc[UR6][R12.64] ;  /* 0x000000060c0c7981 */ /* 0x000ee2000c1e1900 */
[----:B------:R-:W-:Y:S01]  /*0460*/  BSSY.RECONVERGENT B2, `(.L_x_51) ;  /* 0x0000017000027945 */ /* 0x000fe20003800200 */
[----:B------:R-:W-:Y:S02]  /*0470*/  IMAD.MOV.U32 R23, RZ, RZ, 0x3f800000 ;  /* 0x3f800000ff177424 */ /* 0x000fe400078e00ff */
[----:B--2---:R-:W-:Y:S01]  /*0480*/  FADD R0, R20, -R3 ;  /* 0x8000000314007221 */ /* 0x004fe20000000000 */
[----:B---3--:R-:W-:-:S04]  /*0490*/  FADD R27, -R3, R12 ;  /* 0x0000000c031b7221 */ /* 0x008fc80000000100 */
[C---:B------:R-:W-:Y:S02]  /*04a0*/  FSETP.NEU.AND P1, PT, R0.reuse, RZ, PT ;  /* 0x000000ff0000720b */ /* 0x040fe40003f2d000 */
[----:B------:R-:W-:-:S13]  /*04b0*/  FSETP.NEU.AND P0, PT, R0, R27, PT ;  /* 0x0000001b0000720b */ /* 0x000fda0003f0d000 */
[----:B------:R-:W-:Y:S05]  /*04c0*/  @!P0 BRA P1, `(.L_x_52) ;  /* 0x0000000000408947 */ /* 0x000fea0000800000 */
[----:B------:R-:W0:Y:S01]  /*04d0*/  MUFU.RCP R2, R27 ;  /* 0x0000001b00027308 */ /* 0x000e220000001000 */
[----:B------:R-:W-:Y:S01]  /*04e0*/  BSSY.RECONVERGENT B3, `(.L_x_53) ;  /* 0x000000d000037945 */ /* 0x000fe20003800200 */
[----:B------:R-:W-:-:S06]  /*04f0*/  FSETP.NEU.AND P3, PT, R27, RZ, PT ;  /* 0x000000ff1b00720b */ /* 0x000fcc0003f6d000 */
        /* <DEDUP_REMOVED lines=9> */
[----:B------:R-:W-:Y:S05]  /*0590*/  CALL.REL.NOINC `($__internal_2_$__cuda_sm3x_div_rn_noftz_f32_slowpath) ;  /* 0x0000000c00407944 */ /* 0x000fea0003c00000 */
[----:B------:R-:W-:-:S07]  /*05a0*/  MOV R2, R0 ;  /* 0x0000000000027202 */ /* 0x000fce0000000f00 */
.L_x_54:
[----:B------:R-:W-:Y:S05]  /*05b0*/  BSYNC.RECONVERGENT B3 ;  /* 0x0000000000037941 */ /* 0x000fea0003800200 */
.L_x_53:
[----:B------:R-:W-:-:S07]  /*05c0*/  FSEL R23, R2, RZ, P3 ;  /* 0x000000ff02177208 */ /* 0x000fce0001800000 */
.L_x_52:
[----:B------:R-:W-:Y:S05]  /*05d0*/  BSYNC.RECONVERGENT B2 ;  /* 0x0000000000027941 */ /* 0x000fea0003800200 */
.L_x_51:
[----:B------:R-:W2:Y:S02]  /*05e0*/  LDG.E R0, desc[UR6][R10.64+0x4] ;  /* 0x000004060a007981 */ /* 0x000ea4000c1e1900 */
[----:B--2---:R-:W-:-:S07]  /*05f0*/  FMUL R23, R0, R23 ;  /* 0x0000001700177220 */ /* 0x004fce0000400000 */
.L_x_50:
[----:B------:R-:W-:Y:S05]  /*0600*/  BSYNC.RECONVERGENT B1 ;  /* 0x0000000000017941 */ /* 0x000fea0003800200 */
.L_x_49:
[----:B------:R-:W-:Y:S01]  /*0610*/  VIADD R3, R16, 0xffffffff ;  /* 0xffffffff10037836 */ /* 0x000fe20000000000 */
[----:B------:R-:W-:Y:S01]  /*0620*/  ISETP.GE.AND P0, PT, R15, UR5, PT ;  /* 0x000000050f007c0c */ /* 0x000fe2000bf06270 */
[----:B------:R-:W-:Y:S01]  /*0630*/  BSSY.RECONVERGENT B1, `(.L_x_55) ;  /* 0x0000026000017945 */ /* 0x000fe20003800200 */
[----:B------:R-:W-:Y:S02]  /*0640*/  IMAD.MOV.U32 R0, RZ, RZ, RZ ;  /* 0x000000ffff007224 */ /* 0x000fe400078e00ff */
[----:B------:R-:W-:Y:S02]  /*0650*/  ISETP.GE.AND P1, PT, R3, UR9, PT ;  /* 0x0000000903007c0c */ /* 0x000fe4000bf26270 */
[----:B------:R-:W-:Y:S02]  /*0660*/  ISETP.LT.OR P0, PT, R25, -0x2, P0 ;  /* 0xfffffffe1900780c */ /* 0x000fe40000701670 */
[----:B------:R-:W-:-:S04]  /*0670*/  ISETP.LT.OR P1, PT, R3, RZ, P1 ;  /* 0x000000ff0300720c */ /* 0x000fc80000f21670 */
[----:B------:R-:W-:-:S13]  /*0680*/  PLOP3.LUT P0, PT, P0, P1, PT, 0xf8, 0x8f ;  /* 0x00000000008f781c */ /* 0x000fda0000703f70 */
[----:B------:R-:W-:Y:S05]  /*0690*/  @P0 BRA `(.L_x_56) ;  /* 0x00000000007c0947 */ /* 0x000fea0003800000 */
[----:B---3--:R-:W-:-:S04]  /*06a0*/  IMAD.WIDE.U32 R2, R3, 0x4, R4 ;  /* 0x0000000403027825 */ /* 0x008fc800078e0004 */
[----:B------:R-:W-:Y:S02]  /*06b0*/  IMAD.WIDE.U32 R12, R15, 0x4, R4 ;  /* 0x000000040f0c7825 */ /* 0x000fe400078e0004 */
[----:B------:R-:W2:Y:S04]  /*06c0*/  LDG.E R3, desc[UR6][R2.64] ;  /* 0x0000000602037981 */ /* 0x000ea8000c1e1900 */
[----:B------:R-:W3:Y:S01]  /*06d0*/  LDG.E R12, desc[UR6][R12.64] ;  /* 0x000000060c0c7981 */ /* 0x000ee2000c1e1900 */
[----:B------:R-:W-:Y:S01]  /*06e0*/  BSSY.RECONVERGENT B2, `(.L_x_57) ;  /* 0x0000017000027945 */ /* 0x000fe20003800200 */
[----:B------:R-:W-:Y:S02]  /*06f0*/  IMAD.MOV.U32 R24, RZ, RZ, 0x3f800000 ;  /* 0x3f800000ff187424 */ /* 0x000fe400078e00ff */
[----:B--2---:R-:W-:Y:S01]  /*0700*/  FADD R0, -R20, R3 ;  /* 0x0000000314007221 */ /* 0x004fe20000000100 */
[----:B---3--:R-:W-:-:S04]  /*0710*/  FADD R25, R3, -R12 ;  /* 0x8000000c03197221 */ /* 0x008fc80000000000 */
        /* <DEDUP_REMOVED lines=16> */
[----:B------:R-:W-:-:S07]  /*0820*/  IMAD.MOV.U32 R2, RZ, RZ, R0 ;  /* 0x000000ffff027224 */ /* 0x000fce00078e0000 */
.L_x_60:
[----:B------:R-:W-:Y:S05]  /*0830*/  BSYNC.RECONVERGENT B3 ;  /* 0x0000000000037941 */ /* 0x000fea0003800200 */
.L_x_59:
[----:B------:R-:W-:-:S07]  /*0840*/  FSEL R24, R2, RZ, P3 ;  /* 0x000000ff02187208 */ /* 0x000fce0001800000 */
.L_x_58:
[----:B------:R-:W-:Y:S05]  /*0850*/  BSYNC.RECONVERGENT B2 ;  /* 0x0000000000027941 */ /* 0x000fea0003800200 */
.L_x_57:
[----:B------:R-:W-:-:S06]  /*0860*/  IMAD.WIDE.U32 R2, R15, 0x4, R6 ;  /* 0x000000040f027825 */ /* 0x000fcc00078e0006 */
[----:B------:R-:W2:Y:S02]  /*0870*/  LDG.E R3, desc[UR6][R2.64] ;  /* 0x0000000602037981 */ /* 0x000ea4000c1e1900 */
[----:B--2---:R-:W-:-:S07]  /*0880*/  FMUL R0, R3, R24 ;  /* 0x0000001803007220 */ /* 0x004fce0000400000 */
.L_x_56:
[----:B------:R-:W-:Y:S05]  /*0890*/  BSYNC.RECONVERGENT B1 ;  /* 0x0000000000017941 */ /* 0x000fea0003800200 */
.L_x_55:
[----:B------:R-:W-:Y:S01]  /*08a0*/  FADD R23, R0, R23 ;  /* 0x0000001700177221 */ /* 0x000fe20000000000 */
[----:B------:R-:W-:Y:S01]  /*08b0*/  ISETP.GE.AND P0, PT, R14, R19, PT ;  /* 0x000000130e00720c */ /* 0x000fe20003f06270 */
[----:B------:R-:W-:Y:S01]  /*08c0*/  VIADD R16, R16, 0x1 ;  /* 0x0000000110107836 */ /* 0x000fe20000000000 */
[----:B------:R-:W-:Y:S02]  /*08d0*/  MOV R25, R14 ;  /* 0x0000000e00197202 */ /* 0x000fe40000000f00 */
[----:B------:R0:W-:Y:S09]  /*08e0*/  STG.E desc[UR6][R10.64+0x4], R23 ;  /* 0x000004170a007986 */ /* 0x0001f2000c101906 */
[----:B------:R-:W-:Y:S05]  /*08f0*/  @!P0 BRA `(.L_x_61) ;  /* 0xfffffff8009c8947 */ /* 0x000fea000383ffff */
[----:B------:R-:W-:Y:S05]  /*0900*/  BSYNC.RECONVERGENT B0 ;  /* 0x0000000000007941 */ /* 0x000fea0003800200 */
.L_x_48:
[----:B------:R-:W-:Y:S05]  /*0910*/  @P2 BRA `(.L_x_62) ;  /* 0xfffffff8006c2947 */ /* 0x000fea000383ffff */
[----:B------:R-:W1:Y:S02]  /*0920*/  LDC R3, c[0x0][0x380] ;  /* 0x0000e000ff037b82 */ /* 0x000e640000000800 */
[----:B-1----:R-:W-:Y:S01]  /*0930*/  IMAD.WIDE R6, R3, 0x4, R6 ;  /* 0x0000000403067825 */ /* 0x002fe200078e0206 */
[----:B------:R-:W-:Y:S06]  /*0940*/  BRA.U UP0, `(.L_x_63) ;  /* 0xfffffff900187547 */ /* 0x000fec000b83ffff */
[----:B------:R-:W-:Y:S05]  /*0950*/  EXIT ;  /* 0x000000000000794d */ /* 0x000fea0003800000 */
.L_x_47:
[----:B------:R-:W-:Y:S01]  /*0960*/  ISETP.GE.U32.AND P0, PT, R0, 0x8, PT ;  /* 0x000000080000780c */ /* 0x000fe20003f06070 */
[----:B------:R-:W-:-:S12]  /*0970*/  IMAD.MOV.U32 R3, RZ, RZ, RZ ;  /* 0x000000ffff037224 */ /* 0x000fd800078e00ff */
[----:B------:R-:W-:Y:S05]  /*0980*/  @!P0 BRA `(.L_x_64) ;  /* 0x0000000400108947 */ /* 0x000fea0003800000 */
[----:B------:R-:W0:Y:S01]  /*0990*/  LDCU.64 UR8, c[0x0][0x3a0] ;  /* 0x00007400ff0877ac */ /* 0x000e220008000a00 */
[----:B------:R-:W1:Y:S01]  /*09a0*/  LDC R9, c[0x0][0x380] ;  /* 0x0000e000ff097b82 */ /* 0x000e620000000800 */
[----:B------:R-:W-:Y:S02]  /*09b0*/  IADD3 R10, P0, PT, R6, -0x4, RZ ;  /* 0xfffffffc060a7810 */ /* 0x000fe40007f1e0ff */
[----:B------:R-:W-:Y:S02]  /*09c0*/  LOP3.LUT R3, R0, 0x7ffffff8, RZ, 0xc0, !PT ;  /* 0x7ffffff800037812 */ /* 0x000fe400078ec0ff */
[----:B------:R-:W-:Y:S02]  /*09d0*/  IADD3.X R5, PT, PT, R7, -0x1, RZ, P0, !PT ;  /* 0xffffffff07057810 */ /* 0x000fe400007fe4ff */
[----:B0-----:R-:W-:-:S04]  /*09e0*/  LEA R2, P1, R22, UR8, 0x2 ;  /* 0x0000000816027c11 */ /* 0x001fc8000f8210ff */
[----:B------:R-:W-:Y:S01]  /*09f0*/  IADD3 R6, P2, PT, R2, 0x10, RZ ;  /* 0x0000001002067810 */ /* 0x000fe20007f5e0ff */
[----:B------:R-:W-:Y:S01]  /*0a00*/  IMAD.MOV R2, RZ, RZ, -R3 ;  /* 0x000000ffff027224 */ /* 0x000fe200078e0a03 */
[----:B------:R-:W-:-:S05]  /*0a10*/  LEA.HI.X R4, R22, UR9, R21, 0x2, P1 ;  /* 0x0000000916047c11 */ /* 0x000fca00088f1415 */
[----:B------:R-:W-:-:S07]  /*0a20*/  IMAD.X R7, RZ, RZ, R4, P2 ;  /* 0x000000ffff077224 */ /* 0x000fce00010e0604 */
.L_x_65:
[----:B------:R-:W2:Y:S01]  /*0a30*/  LDG.E R4, desc[UR6][R6.64+-0x10] ;  /* 0xfffff00606047981 */ /* 0x000ea2000c1e1900 */
[----:B0-----:R-:W-:Y:S01]  /*0a40*/  IMAD.MOV.U32 R8, RZ, RZ, 0x3f800000 ;  /* 0x3f800000ff087424 */ /* 0x001fe200078e00ff */
[----:B--2---:R-:W1:Y:S02]  /*0a50*/  F2I.FLOOR.NTZ R4, R4 ;  /* 0x0000000400047305 */ /* 0x004e640000207100 */
[----:B-1----:R-:W-:Y:S01]  /*0a60*/  VIADDMNMX R11, R4, UR4, R9, PT ;  /* 0x00000004040b7c46 */ /* 0x002fe2000b800109 */
[----:B------:R-:W-:-:S04]  /*0a70*/  IMAD.MOV.U32 R4, RZ, RZ, R10 ;  /* 0x000000ffff047224 */ /* 0x000fc800078e000a */
[----:B------:R-:W-:-:S05]  /*0a80*/  IMAD.WIDE R10, R11, 0x4, R4 ;  /* 0x000000040b0a7825 */ /* 0x000fca00078e0204 */
[----:B------:R0:W-:Y:S04]  /*0a90*/  STG.E desc[UR6][R10.64], R8 ;  /* 0x000000080a007986 */ /* 0x0001e8000c101906 */
[----:B------:R-:W2:Y:S01]  /*0aa0*/  LDG.E R16, desc[UR6][R6.64+-0xc] ;  /* 0xfffff40606107981 */ /* 0x000ea2000c1e1900 */
[----:B------:R-:W-:Y:S01]  /*0ab0*/  IMAD.WIDE R12, R9, 0x4, R4 ;  /* 0x00000004090c7825 */ /* 0x000fe200078e0204 */
[----:B--2---:R-:W1:Y:S02]  /*0ac0*/  F2I.FLOOR.NTZ R16, R16 ;  /* 0x0000001000107305 */ /* 0x004e640000207100 */
[----:B-1----:R-:W-:-:S05]  /*0ad0*/  VIADDMNMX R15, R16, UR4, R9, PT ;  /* 0x00000004100f7c46 */ /* 0x002fca000b800109 */
[----:B------:R-:W-:-:S05]  /*0ae0*/  IMAD.WIDE R12, R15, 0x4, R12 ;  /* 0x000000040f0c7825 */ /* 0x000fca00078e020c */
[----:B------:R1:W-:Y:S04]  /*0af0*/  STG.E desc[UR6][R12.64], R8 ;  /* 0x000000080c007986 */ /* 0x0003e8000c101906 */
[----:B------:R-:W2:Y:S01]  /*0b00*/  LDG.E R17, desc[UR6][R6.64+-0x8] ;  /* 0xfffff80606117981 */ /* 0x000ea2000c1e1900 */
[----:B------:R-:W-:Y:S01]  /*0b10*/  IMAD.WIDE R14, R9, 0x8, R4 ;  /* 0x00000008090e7825 */ /* 0x000fe200078e0204 */
[----:B--2---:R-:W2:Y:S02]  /*0b20*/  F2I.FLOOR.NTZ R18, R17 ;  /* 0x0000001100127305 */ /* 0x004ea40000207100 */
[----:B--2---:R-:W-:-:S05]  /*0b30*/  VIADDMNMX R19, R18, UR4, R9, PT ;  /* 0x0000000412137c46 */ /* 0x004fca000b800109 */
[----:B------:R-:W-:-:S05]  /*0b40*/  IMAD.WIDE R14, R19, 0x4, R14 ;  /* 0x00000004130e7825 */ /* 0x000fca00078e020e */
[----:B------:R2:W-:Y:S04]  /*0b50*/  STG.E desc[UR6][R14.64], R8 ;  /* 0x000000080e007986 */ /* 0x0005e8000c101906 */
[----:B------:R-:W3:Y:S01]  /*0b60*/  LDG.E R16, desc[UR6][R6.64+-0x4] ;  /* 0xfffffc0606107981 */ /* 0x000ee2000c1e1900 */
[----:B0-----:R-:W-:Y:S01]  /*0b70*/  IMAD.WIDE R10, R9, 0xc, R4 ;  /* 0x0000000c090a7825 */ /* 0x001fe200078e0204 */
[----:B---3--:R-:W0:Y:S02]  /*0b80*/  F2I.FLOOR.NTZ R16, R16 ;  /* 0x0000001000107305 */ /* 0x008e240000207100 */
[----:B0-----:R-:W-:-:S05]  /*0b90*/  VIADDMNMX R19, R16, UR4, R9, PT ;  /* 0x0000000410137c46 */ /* 0x001fca000b800109 */
[----:B------:R-:W-:-:S05]  /*0ba0*/  IMAD.WIDE R10, R19, 0x4, R10 ;  /* 0x00000004130a7825 */ /* 0x000fca00078e020a */
[----:B------:R0:W-:Y:S04]  /*0bb0*/  STG.E desc[UR6][R10.64], R8 ;  /* 0x000000080a007986 */ /* 0x0001e8000c101906 */
[----:B------:R-:W3:Y:S01]  /*0bc0*/  LDG.E R17, desc[UR6][R6.64] ;  /* 0x0000000606117981 */ /* 0x000ee2000c1e1900 */
[----:B-1----:R-:W-:Y:S01]  /*0bd0*/  IMAD.WIDE R12, R9, 0x10, R4 ;  /* 0x00000010090c7825 */ /* 0x002fe200078e0204 */
[----:B---3--:R-:W1:Y:S02]  /*0be0*/  F2I.FLOOR.NTZ R18, R17 ;  /* 0x0000001100127305 */ /* 0x008e640000207100 */
[----:B-1----:R-:W-:-:S05]  /*0bf0*/  VIADDMNMX R19, R18, UR4, R9, PT ;  /* 0x0000000412137c46 */ /* 0x002fca000b800109 */
[----:B------:R-:W-:-:S05]  /*0c00*/  IMAD.WIDE R12, R19, 0x4, R12 ;  /* 0x00000004130c7825 */ /* 0x000fca00078e020c */
[----:B------:R1:W-:Y:S04]  /*0c10*/  STG.E desc[UR6][R12.64], R8 ;  /* 0x000000080c007986 */ /* 0x0003e8000c101906 */
[----:B------:R-:W3:Y:S01]  /*0c20*/  LDG.E R16, desc[UR6][R6.64+0x4] ;  /* 0x0000040606107981 */ /* 0x000ee2000c1e1900 */
[----:B--2---:R-:W-:Y:S01]  /*0c30*/  IMAD.WIDE R14, R9, 0x14, R4 ;  /* 0x00000014090e7825 */ /* 0x004fe200078e0204 */
[----:B---3--:R-:W2:Y:S02]  /*0c40*/  F2I.FLOOR.NTZ R16, R16 ;  /* 0x0000001000107305 */ /* 0x008ea40000207100 */
[----:B--2---:R-:W-:-:S05]  /*0c50*/  VIADDMNMX R19, R16, UR4, R9, PT ;  /* 0x0000000410137c46 */ /* 0x004fca000b800109 */
[----:B------:R-:W-:-:S05]  /*0c60*/  IMAD.WIDE R14, R19, 0x4, R14 ;  /* 0x00000004130e7825 */ /* 0x000fca00078e020e */
[----:B------:R-:W-:Y:S04]  /*0c70*/  STG.E desc[UR6][R14.64], R8 ;  /* 0x000000080e007986 */ /* 0x000fe8000c101906 */
[----:B------:R-:W2:Y:S01]  /*0c80*/  LDG.E R17, desc[UR6][R6.64+0x8] ;  /* 0x0000080606117981 */ /* 0x000ea2000c1e1900 */
[----:B0-----:R-:W-:Y:S01]  /*0c90*/  IMAD.WIDE R10, R9, 0x18, R4 ;  /* 0x00000018090a7825 */ /* 0x001fe200078e0204 */
[----:B--2---:R-:W0:Y:S02]  /*0ca0*/  F2I.FLOOR.NTZ R18, R17 ;  /* 0x0000001100127305 */ /* 0x004e240000207100 */
[----:B0-----:R-:W-:-:S05]  /*0cb0*/  VIADDMNMX R19, R18, UR4, R9, PT ;  /* 0x0000000412137c46 */ /* 0x001fca000b800109 */
[----:B------:R-:W-:-:S05]  /*0cc0*/  IMAD.WIDE R10, R19, 0x4, R10 ;  /* 0x00000004130a7825 */ /* 0x000fca00078e020a */
[----:B------:R0:W-:Y:S04]  /*0cd0*/  STG.E desc[UR6][R10.64], R8 ;  /* 0x000000080a007986 */ /* 0x0001e8000c101906 */
[----:B------:R2:W3:Y:S01]  /*0ce0*/  LDG.E R16, desc[UR6][R6.64+0xc] ;  /* 0x00000c0606107981 */ /* 0x0004e2000c1e1900 */
[----:B-1----:R-:W-:Y:S01]  /*0cf0*/  IMAD.WIDE R12, R9, 0x1c, R4 ;  /* 0x0000001c090c7825 */ /* 0x002fe200078e0204 */
[----:B------:R-:W-:-:S03]  /*0d00*/  IADD3 R2, PT, PT, R2, 0x8, RZ ;  /* 0x0000000802027810 */ /* 0x000fc60007ffe0ff */
[----:B------:R-:W-:Y:S01]  /*0d10*/  IMAD.WIDE R4, R9, 0x20, R4 ;  /* 0x0000002009047825 */ /* 0x000fe200078e0204 */
[----:B------:R-:W-:-:S03]  /*0d20*/  ISETP.NE.AND P0, PT, R2, RZ, PT ;  /* 0x000000ff0200720c */ /* 0x000fc60003f05270 */
[----:B0-----:R-:W-:Y:S01]  /*0d30*/  IMAD.MOV.U32 R10, RZ, RZ, R4 ;  /* 0x000000ffff0a7224 */ /* 0x001fe200078e0004 */
[----:B--2---:R-:W-:-:S05]  /*0d40*/  IADD3 R6, P1, PT, R6, 0x20, RZ ;  /* 0x0000002006067810 */ /* 0x004fca0007f3e0ff */
[----:B------:R-:W-:Y:S01]  /*0d50*/  IMAD.X R7, RZ, RZ, R7, P1 ;  /* 0x000000ffff077224 */ /* 0x000fe200008e0607 */
[----:B---3--:R-:W0:Y:S02]  /*0d60*/  F2I.FLOOR.NTZ R16, R16 ;  /* 0x0000001000107305 */ /* 0x008e240000207100 */
[----:B0-----:R-:W-:-:S05]  /*0d70*/  VIADDMNMX R19, R16, UR4, R9, PT ;  /* 0x0000000410137c46 */ /* 0x001fca000b800109 */
[----:B------:R-:W-:-:S05]  /*0d80*/  IMAD.WIDE R12, R19, 0x4, R12 ;  /* 0x00000004130c7825 */ /* 0x000fca00078e020c */
[----:B------:R0:W-:Y:S01]  /*0d90*/  STG.E desc[UR6][R12.64], R8 ;  /* 0x000000080c007986 */ /* 0x0001e2000c101906 */
[----:B------:R-:W-:Y:S05]  /*0da0*/  @P0 BRA `(.L_x_65) ;  /* 0xfffffffc00200947 */ /* 0x000fea000383ffff */
[----:B------:R-:W-:-:S05]  /*0db0*/  IADD3 R6, P0, PT, R10, 0x4, RZ ;  /* 0x000000040a067810 */ /* 0x000fca0007f1e0ff */
[----:B------:R-:W-:-:S08]  /*0dc0*/  IMAD.X R7, RZ, RZ, R5, P0 ;  /* 0x000000ffff077224 */ /* 0x000fd000000e0605 */
.L_x_64:
[----:B------:R-:W-:-:S13]  /*0dd0*/  LOP3.LUT P0, R2, R0, 0x7, RZ, 0xc0, !PT ;  /* 0x0000000700027812 */ /* 0x000fda000780c0ff */
[----:B------:R-:W-:Y:S05]  /*0de0*/  @!P0 EXIT ;  /* 0x000000000000894d */ /* 0x000fea0003800000 */
[----:B------:R-:W-:Y:S02]  /*0df0*/  ISETP.GE.U32.AND P0, PT, R2, 0x4, PT ;  /* 0x000000040200780c */ /* 0x000fe40003f06070 */
[----:B------:R-:W-:-:S04]  /*0e00*/  LOP3.LUT R15, R0, 0x3, RZ, 0xc0, !PT ;  /* 0x00000003000f7812 */ /* 0x000fc800078ec0ff */
[----:B------:R-:W-:-:S07]  /*0e10*/  ISETP.NE.AND P1, PT, R15, RZ, PT ;  /* 0x000000ff0f00720c */ /* 0x000fce0003f25270 */
[----:B------:R-:W-:Y:S06]  /*0e20*/  @!P0 BRA `(.L_x_66) ;  /* 0x0000000000808947 */ /* 0x000fec0003800000 */
[----:B------:R-:W1:Y:S01]  /*0e30*/  LDCU.64 UR8, c[0x0][0x3a0] ;  /* 0x00007400ff0877ac */ /* 0x000e620008000a00 */
[----:B------:R-:W-:Y:S01]  /*0e40*/  IADD3 R2, P0, PT, R22, R3, RZ ;  /* 0x0000000316027210 */ /* 0x000fe20007f1e0ff */
[----:B------:R-:W2:Y:S04]  /*0e50*/  LDC R9, c[0x0][0x380] ;  /* 0x0000e000ff097b82 */ /* 0x000ea80000000800 */
[----:B------:R-:W-:Y:S01]  /*0e60*/  IMAD.X R5, RZ, RZ, R21, P0 ;  /* 0x000000ffff057224 */ /* 0x000fe200000e0615 */
[----:B-1----:R-:W-:-:S04]  /*0e70*/  LEA R4, P0, R2, UR8, 0x2 ;  /* 0x0000000802047c11 */ /* 0x002fc8000f8010ff */
[----:B------:R-:W-:-:S05]  /*0e80*/  LEA.HI.X R5, R2, UR9, R5, 0x2, P0 ;  /* 0x0000000902057c11 */ /* 0x000fca00080f1405 */
[----:B0-----:R-:W3:Y:S01]  /*0e90*/  LDG.E R8, desc[UR6][R4.64] ;  /* 0x0000000604087981 */ /* 0x001ee2000c1e1900 */
[----:B------:R-:W-:Y:S01]  /*0ea0*/  IMAD.MOV.U32 R2, RZ, RZ, 0x3f800000 ;  /* 0x3f800000ff027424 */ /* 0x000fe200078e00ff */
[----:B---3--:R-:W2:Y:S02]  /*0eb0*/  F2I.FLOOR.NTZ R8, R8 ;  /* 0x0000000800087305 */ /* 0x008ea40000207100 */
[----:B--2---:R-:W-:-:S05]  /*0ec0*/  VIADDMNMX R11, R8, UR4, R9, PT ;  /* 0x00000004080b7c46 */ /* 0x004fca000b800109 */
        /* <DEDUP_REMOVED lines=12> */
[----:B0-----:R-:W-:-:S05]  /*0f90*/  IMAD.WIDE R10, R17, 0x4, R6 ;  /* 0x00000004110a7825 */ /* 0x001fca00078e0206 */
[----:B------:R2:W-:Y:S04]  /*0fa0*/  STG.E desc[UR6][R10.64+-0x4], R2 ;  /* 0xfffffc020a007986 */ /* 0x0005e8000c101906 */
[----:B------:R-:W3:Y:S01]  /*0fb0*/  LDG.E R14, desc[UR6][R4.64+0xc] ;  /* 0x00000c06040e7981 */ /* 0x000ee2000c1e1900 */
[----:B------:R-:W-:Y:S01]  /*0fc0*/  IMAD.WIDE R6, R9, 0x4, R6 ;  /* 0x0000000409067825 */ /* 0x000fe200078e0206 */
[----:B------:R-:W-:Y:S01]  /*0fd0*/  IADD3 R3, PT, PT, R3, 0x4, RZ ;  /* 0x0000000403037810 */ /* 0x000fe20007ffe0ff */
[----:B---3--:R-:W0:Y:S02]  /*0fe0*/  F2I.FLOOR.NTZ R14, R14 ;  /* 0x0000000e000e7305 */ /* 0x008e240000207100 */
[----:B0-----:R-:W-:-:S05]  /*0ff0*/  VIADDMNMX R17, R14, UR4, R9, PT ;  /* 0x000000040e117c46 */ /* 0x001fca000b800109 */
[----:B-1----:R-:W-:-:S04]  /*1000*/  IMAD.WIDE R12, R17, 0x4, R6 ;  /* 0x00000004110c7825 */ /* 0x002fc800078e0206 */
[----:B------:R-:W-:Y:S01]  /*1010*/  IMAD.WIDE R6, R9, 0x4, R6 ;  /* 0x0000000409067825 */ /* 0x000fe200078e0206 */
[----:B------:R2:W-:Y:S06]  /*1020*/  STG.E desc[UR6][R12.64+-0x4], R2 ;  /* 0xfffffc020c007986 */ /* 0x0005ec000c101906 */
.L_x_66:
[----:B------:R-:W-:Y:S05]  /*1030*/  @!P1 EXIT ;  /* 0x000000000000994d */ /* 0x000fea0003800000 */
[----:B------:R-:W-:Y:S02]  /*1040*/  ISETP.NE.AND P0, PT, R15, 0x1, PT ;  /* 0x000000010f00780c */ /* 0x000fe40003f05270 */
[----:B------:R-:W-:-:S04]  /*1050*/  LOP3.LUT R0, R0, 0x1, RZ, 0xc0, !PT ;  /* 0x0000000100007812 */ /* 0x000fc800078ec0ff */
[----:B------:R-:W-:-:S07]  /*1060*/  ISETP.NE.U32.AND P1, PT, R0, 0x1, PT ;  /* 0x000000010000780c */ /* 0x000fce0003f25070 */
[----:B------:R-:W-:Y:S06]  /*1070*/  @!P0 BRA `(.L_x_67) ;  /* 0x0000000000508947 */ /* 0x000fec0003800000 */
[----:B------:R-:W1:Y:S01]  /*1080*/  LDCU.64 UR8, c[0x0][0x3a0] ;  /* 0x00007400ff0877ac */ /* 0x000e620008000a00 */
[----:B------:R-:W-:Y:S01]  /*1090*/  IADD3 R0, P0, PT, R22, R3, RZ ;  /* 0x0000000316007210 */ /* 0x000fe20007f1e0ff */
[----:B0-2---:R-:W0:Y:S04]  /*10a0*/  LDC R13, c[0x0][0x380] ;  /* 0x0000e000ff0d7b82 */ /* 0x005e280000000800 */
[----:B------:R-:W-:Y:S01]  /*10b0*/  IMAD.X R5, RZ, RZ, R21, P0 ;  /* 0x000000ffff057224 */ /* 0x000fe200000e0615 */
[----:B-1----:R-:W-:-:S04]  /*10c0*/  LEA R10, P0, R0, UR8, 0x2 ;  /* 0x00000008000a7c11 */ /* 0x002fc8000f8010ff */
[----:B------:R-:W-:-:S05]  /*10d0*/  LEA.HI.X R11, R0, UR9, R5, 0x2, P0 ;  /* 0x00000009000b7c11 */ /* 0x000fca00080f1405 */
[----:B------:R-:W2:Y:S01]  /*10e0*/  LDG.E R0, desc[UR6][R10.64] ;  /* 0x000000060a007981 */ /* 0x000ea2000c1e1900 */
[----:B------:R-:W-:Y:S01]  /*10f0*/  IMAD.MOV.U32 R15, RZ, RZ, 0x3f800000 ;  /* 0x3f800000ff0f7424 */ /* 0x000fe200078e00ff */
[----:B--2---:R-:W0:Y:S02]  /*1100*/  F2I.FLOOR.NTZ R0, R0 ;  /* 0x0000000000007305 */ /* 0x004e240000207100 */
[----:B0-----:R-:W-:-:S05]  /*1110*/  VIADDMNMX R5, R0, UR4, R13, PT ;  /* 0x0000000400057c46 */ /* 0x001fca000b80010d */
[----:B------:R-:W-:-:S05]  /*1120*/  IMAD.WIDE R4, R5, 0x4, R6 ;  /* 0x0000000405047825 */ /* 0x000fca00078e0206 */
[----:B------:R1:W-:Y:S04]  /*1130*/  STG.E desc[UR6][R4.64+-0x4], R15 ;  /* 0xfffffc0f04007986 */ /* 0x0003e8000c101906 */
[----:B------:R-:W2:Y:S01]  /*1140*/  LDG.E R2, desc[UR6][R10.64+0x4] ;  /* 0x000004060a027981 */ /* 0x000ea2000c1e1900 */
[----:B------:R-:W-:-:S04]  /*1150*/  IMAD.WIDE R6, R13, 0x4, R6 ;  /* 0x000000040d067825 */ /* 0x000fc800078e0206 */
[----:B------:R-:W-:Y:S01]  /*1160*/  VIADD R3, R3, 0x2 ;  /* 0x0000000203037836 */ /* 0x000fe20000000000 */
[----:B--2---:R-:W0:Y:S02]  /*1170*/  F2I.FLOOR.NTZ R2, R2 ;  /* 0x0000000200027305 */ /* 0x004e240000207100 */
[----:B0-----:R-:W-:-:S05]  /*1180*/  VIADDMNMX R9, R2, UR4, R13, PT ;  /* 0x0000000402097c46 */ /* 0x001fca000b80010d */
[----:B------:R-:W-:-:S04]  /*1190*/  IMAD.WIDE R8, R9, 0x4, R6 ;  /* 0x0000000409087825 */ /* 0x000fc800078e0206 */
[----:B------:R-:W-:Y:S01]  /*11a0*/  IMAD.WIDE R6, R13, 0x4, R6 ;  /* 0x000000040d067825 */ /* 0x000fe200078e0206 */
[----:B------:R1:W-:Y:S06]  /*11b0*/  STG.E desc[UR6][R8.64+-0x4], R15 ;  /* 0xfffffc0f08007986 */ /* 0x0003ec000c101906 */
.L_x_67:
[----:B------:R-:W-:Y:S05]  /*11c0*/  @P1 EXIT ;  /* 0x000000000000194d */ /* 0x000fea0003800000 */
[----:B------:R-:W2:Y:S01]  /*11d0*/  LDCU.64 UR8, c[0x0][0x3a0] ;  /* 0x00007400ff0877ac */ /* 0x000ea20008000a00 */
[----:B------:R-:W-:Y:S01]  /*11e0*/  IADD3 R3, P0, PT, R22, R3, RZ ;  /* 0x0000000316037210 */ /* 0x000fe20007f1e0ff */
[----:B-1----:R-:W1:Y:S04]  /*11f0*/  LDC R5, c[0x0][0x380] ;  /* 0x0000e000ff057b82 */ /* 0x002e680000000800 */
[----:B------:R-:W-:Y:S01]  /*1200*/  IMAD.X R0, RZ, RZ, R21, P0 ;  /* 0x000000ffff007224 */ /* 0x000fe200000e0615 */
[----:B--2---:R-:W-:-:S04]  /*1210*/  LEA R2, P0, R3, UR8, 0x2 ;  /* 0x0000000803027c11 */ /* 0x004fc8000f8010ff */
[----:B------:R-:W-:-:S05]  /*1220*/  LEA.HI.X R3, R3, UR9, R0, 0x2, P0 ;  /* 0x0000000903037c11 */ /* 0x000fca00080f1400 */
[----:B------:R-:W2:Y:S01]  /*1230*/  LDG.E R2, desc[UR6][R2.64] ;  /* 0x0000000602027981 */ /* 0x000ea2000c1e1900 */
[----:B------:R-:W-:Y:S01]  /*1240*/  IMAD.MOV.U32 R9, RZ, RZ, 0x3f800000 ;  /* 0x3f800000ff097424 */ /* 0x000fe200078e00ff */
[----:B--2---:R-:W1:Y:S02]  /*1250*/  F2I.FLOOR.NTZ R0, R2 ;  /* 0x0000000200007305 */ /* 0x004e640000207100 */
[----:B-1----:R-:W-:-:S05]  /*1260*/  VIADDMNMX R5, R0, UR4, R5, PT ;  /* 0x0000000400057c46 */ /* 0x002fca000b800105 */
[----:B------:R-:W-:-:S05]  /*1270*/  IMAD.WIDE R6, R5, 0x4, R6 ;  /* 0x0000000405067825 */ /* 0x000fca00078e0206 */
[----:B------:R-:W-:Y:S01]  /*1280*/  STG.E desc[UR6][R6.64+-0x4], R9 ;  /* 0xfffffc0906007986 */ /* 0x000fe2000c101906 */
[----:B------:R-:W-:Y:S05]  /*1290*/  EXIT ;  /* 0x000000000000794d */ /* 0x000fea0003800000 */
        .weak           $__internal_2_$__cuda_sm3x_div_rn_noftz_f32_slowpath
        .type           $__internal_2_$__cuda_sm3x_div_rn_noftz_f32_slowpath,@function
        .size           $__internal_2_$__cuda_sm3x_div_rn_noftz_f32_slowpath,(.L_x_162 - $__internal_2_$__cuda_sm3x_div_rn_noftz_f32_slowpath)
$__internal_2_$__cuda_sm3x_div_rn_noftz_f32_slowpath:
[----:B------:R-:W-:Y:S01]  /*12a0*/  SHF.R.U32.HI R2, RZ, 0x17, R3 ;  /* 0x00000017ff027819 */ /* 0x000fe20000011603 */
[----:B------:R-:W-:Y:S01]  /*12b0*/  BSSY.RECONVERGENT B4, `(.L_x_68) ;  /* 0x0000062000047945 */ /* 0x000fe20003800200 */
[----:B------:R-:W-:Y:S02]  /*12c0*/  SHF.R.U32.HI R27, RZ, 0x17, R0 ;  /* 0x00000017ff1b7819 */ /* 0x000fe40000011600 */
[----:B------:R-:W-:Y:S02]  /*12d0*/  LOP3.LUT R2, R2, 0xff, RZ, 0xc0, !PT ;  /* 0x000000ff02027812 */ /* 0x000fe400078ec0ff */
[----:B------:R-:W-:Y:S02]  /*12e0*/  LOP3.LUT R27, R27, 0xff, RZ, 0xc0, !PT ;  /* 0x000000ff1b1b7812 */ /* 0x000fe400078ec0ff */
[----:B------:R-:W-:-:S03]  /*12f0*/  IADD3 R26, PT, PT, R2, -0x1, RZ ;  /* 0xffffffff021a7810 */ /* 0x000fc60007ffe0ff */
[----:B------:R-:W-:Y:S01]  /*1300*/  VIADD R24, R27, 0xffffffff ;  /* 0xffffffff1b187836 */ /* 0x000fe20000000000 */
        /* <DEDUP_REMOVED lines=27> */
.L_x_69:
[----:B------:R-:W-:Y:S01]  /*14c0*/  LEA R24, R2, 0xc0800000, 0x17 ;  /* 0xc080000002187811 */ /* 0x000fe200078eb8ff */
[----:B------:R-:W-:Y:S01]  /*14d0*/  VIADD R27, R27, 0xffffff81 ;  /* 0xffffff811b1b7836 */ /* 0x000fe20000000000 */
[----:B------:R-:W-:Y:S02]  /*14e0*/  BSSY.RECONVERGENT B5, `(.L_x_74) ;  /* 0x0000035000057945 */ /* 0x000fe40003800200 */
[----:B------:R-:W-:Y:S01]  /*14f0*/  IADD3 R26, PT, PT, -R24, R3, RZ ;  /* 0x00000003181a7210 */ /* 0x000fe20007ffe1ff */
[----:B------:R-:W-:-:S03]  /*1500*/  IMAD R0, R27, -0x800000, R0 ;  /* 0xff8000001b007824 */ /* 0x000fc600078e0200 */
        /* <DEDUP_REMOVED lines=25> */
[C---:B------:R-:W-:Y:S02]  /*16a0*/  ISETP.NE.AND P4, PT, R2.reuse, RZ, PT ;  /* 0x000000ff0200720c */ /* 0x040fe40003f85270 */
[C---:B------:R-:W-:Y:S02]  /*16b0*/  ISETP.NE.AND P1, PT, R2.reuse, RZ, PT ;  /* 0x000000ff0200720c */ /* 0x040fe40003f25270 */
[----:B------:R-:W-:Y:S01]  /*16c0*/  LOP3.LUT R26, R13, 0x7fffff, RZ, 0xc0, !PT ;  /* 0x007fffff0d1a7812 */ /* 0x000fe200078ec0ff */
[CCC-:B------:R-:W-:Y:S01]  /*16d0*/  FFMA.RP R13, R3.reuse, R29.reuse, R24.reuse ;  /* 0x0000001d030d7223 */ /* 0x1c0fe20000008018 */
[----:B------:R-:W-:Y:S01]  /*16e0*/  FFMA.RM R24, R3, R29, R24 ;  /* 0x0000001d03187223 */ /* 0x000fe20000004018 */
[----:B------:R-:W-:Y:S01]  /*16f0*/  VIADD R3, R2, 0x20 ;  /* 0x0000002002037836 */ /* 0x000fe20000000000 */
[----:B------:R-:W-:Y:S02]  /*1700*/  LOP3.LUT R26, R26, 0x800000, RZ, 0xfc, !PT ;  /* 0x008000001a1a7812 */ /* 0x000fe400078efcff */
[----:B------:R-:W-:-:S02]  /*1710*/  IADD3 R2, PT, PT, -R2, RZ, RZ ;  /* 0x000000ff02027210 */ /* 0x000fc40007ffe1ff */
[----:B------:R-:W-:Y:S02]  /*1720*/  SHF.L.U32 R3, R26, R3, RZ ;  /* 0x000000031a037219 */ /* 0x000fe400000006ff */
[----:B------:R-:W-:Y:S02]  /*1730*/  FSETP.NEU.FTZ.AND P0, PT, R13, R24, PT ;  /* 0x000000180d00720b */ /* 0x000fe40003f1d000 */
        /* <DEDUP_REMOVED lines=11> */
.L_x_76:
[----:B------:R-:W-:-:S04]  /*17f0*/  LOP3.LUT R0, R0, 0x80000000, RZ, 0xc0, !PT ;  /* 0x8000000000007812 */ /* 0x000fc800078ec0ff */
[----:B------:R-:W-:Y:S01]  /*1800*/  LOP3.LUT R0, R0, 0x7f800000, RZ, 0xfc, !PT ;  /* 0x7f80000000007812 */ /* 0x000fe200078efcff */
[----:B------:R-:W-:Y:S06]  /*1810*/  BRA `(.L_x_77) ;  /* 0x0000000000047947 */ /* 0x000fec0003800000 */
.L_x_75:
[----:B------:R-:W-:-:S07]  /*1820*/  IMAD R0, R13, 0x800000, R0 ;  /* 0x008000000d007824 */ /* 0x000fce00078e0200 */
.L_x_77:
[----:B------:R-:W-:Y:S05]  /*1830*/  BSYNC.RECONVERGENT B5 ;  /* 0x0000000000057941 */ /* 0x000fea0003800200 */
.L_x_74:
[----:B------:R-:W-:Y:S05]  /*1840*/  BRA `(.L_x_78) ;  /* 0x0000000000207947 */ /* 0x000fea0003800000 */
.L_x_73:
[----:B------:R-:W-:-:S04]  /*1850*/  LOP3.LUT R0, R3, 0x80000000, R0, 0x48, !PT ;  /* 0x8000000003007812 */ /* 0x000fc800078e4800 */
[----:B------:R-:W-:Y:S01]  /*1860*/  LOP3.LUT R0, R0, 0x7f800000, RZ, 0xfc, !PT ;  /* 0x7f80000000007812 */ /* 0x000fe200078efcff */
[----:B------:R-:W-:Y:S06]  /*1870*/  BRA `(.L_x_78) ;  /* 0x0000000000147947 */ /* 0x000fec0003800000 */
.L_x_72:
[----:B------:R-:W-:Y:S01]  /*1880*/  LOP3.LUT R0, R3, 0x80000000, R0, 0x48, !PT ;  /* 0x8000000003007812 */ /* 0x000fe200078e4800 */
[----:B------:R-:W-:Y:S06]  /*1890*/  BRA `(.L_x_78) ;  /* 0x00000000000c7947 */ /* 0x000fec0003800000 */
.L_x_71:
[----:B------:R-:W0:Y:S01]  /*18a0*/  MUFU.RSQ R0, -QNAN ;  /* 0xffc0000000007908 */ /* 0x000e220000001400 */
[----:B------:R-:W-:Y:S05]  /*18b0*/  BRA `(.L_x_78) ;  /* 0x0000000000047947 */ /* 0x000fea0003800000 */
.L_x_70:
[----:B------:R-:W-:-:S07]  /*18c0*/  FADD.FTZ R0, R0, R3 ;  /* 0x0000000300007221 */ /* 0x000fce0000010000 */
.L_x_78:
[----:B------:R-:W-:Y:S05]  /*18d0*/  BSYNC.RECONVERGENT B4 ;  /* 0x0000000000047941 */ /* 0x000fea0003800200 */
.L_x_68:
[----:B------:R-:W-:Y:S02]  /*18e0*/  IMAD.MOV.U32 R2, RZ, RZ, R12 ;  /* 0x000000ffff027224 */ /* 0x000fe400078e000c */
[----:B------:R-:W-:-:S04]  /*18f0*/  IMAD.MOV.U32 R3, RZ, RZ, 0x0 ;  /* 0x00000000ff037424 */ /* 0x000fc800078e00ff */
[----:B0-----:R-:W-:Y:S05]  /*1900*/  RET.REL.NODEC R2 `(_Z14get_bin_scoresiiiPfiiS_iS_i) ;  /* 0xffffffe402bc7950 */ /* 0x001fea0003c3ffff */
.L_x_79:
        /* <DEDUP_REMOVED lines=15> */
.L_x_162:


//--------------------- .text._Z5scalefiiPfi      --------------------------
	.section	.text._Z5scalefiiPfi,"ax",@progbits
	.align	128
        .global         _Z5scalefiiPfi
        .type           _Z5scalefiiPfi,@function
        .size           _Z5scalefiiPfi,(.L_x_163 - _Z5scalefiiPfi)
        .other          _Z5scalefiiPfi,@"STO_CUDA_ENTRY STV_DEFAULT"
_Z5scalefiiPfi:
.text._Z5scalefiiPfi:
        /* <DEDUP_REMOVED lines=8> */
[----:B------:R-:W0:Y:S01]  /*0080*/  LDCU UR4, c[0x0][0x398] ;  /* 0x00007300ff0477ac */ /* 0x000e220008000800 */
[----:B------:R-:W1:Y:S01]  /*0090*/  LDCU.64 UR8, c[0x0][0x390] ;  /* 0x00007200ff0877ac */ /* 0x000e620008000a00 */
[----:B------:R-:W2:Y:S01]  /*00a0*/  LDCU.64 UR6, c[0x0][0x358] ;  /* 0x00006b00ff0677ac */ /* 0x000ea20008000a00 */
[----:B0-----:R-:W-:Y:S02]  /*00b0*/  IMAD R4, R0, UR4, RZ ;  /* 0x0000000400047c24 */ /* 0x001fe4000f8e02ff */
[----:B------:R-:W0:Y:S02]  /*00c0*/  LDC R0, c[0x0][0x388] ;  /* 0x0000e200ff007b82 */ /* 0x000e240000000800 */
[----:B------:R-:W-:-:S03]  /*00d0*/  IMAD.WIDE R4, R4, 0x4, RZ ;  /* 0x0000000404047825 */ /* 0x000fc600078e02ff */
[----:B-1----:R-:W-:-:S04]  /*00e0*/  IADD3 R6, P0, PT, R4, UR8, RZ ;  /* 0x0000000804067c10 */ /* 0x002fc8000ff1e0ff */
[----:B------:R-:W-:-:S05]  /*00f0*/  IADD3.X R7, PT, PT, R5, UR9, RZ, P0, !PT ;  /* 0x0000000905077c10 */ /* 0x000fca00087fe4ff */
[----:B--2---:R-:W2:Y:S01]  /*0100*/  LDG.E R2, desc[UR6][R6.64] ;  /* 0x0000000606027981 */ /* 0x004ea2000c1e1900 */
[----:B0-----:R-:W-:Y:S02]  /*0110*/  ISETP.GE.AND P0, PT, R0, 0x2, PT ;  /* 0x000000020000780c */ /* 0x001fe40003f06270 */
[----:B--2---:R-:W-:-:S11]  /*0120*/  MOV R13, R2 ;  /* 0x00000002000d7202 */ /* 0x004fd60000000f00 */
[----:B------:R-:W-:Y:S05]  /*0130*/  @!P0 BRA `(.L_x_80) ;  /* 0x0000000400c88947 */ /* 0x000fea0003800000 */
[C---:B------:R-:W-:Y:S01]  /*0140*/  IADD3 R3, PT, PT, R0.reuse, -0x2, RZ ;  /* 0xfffffffe00037810 */ /* 0x040fe20007ffe0ff */
[----:B------:R-:W-:Y:S01]  /*0150*/  HFMA2 R9, -RZ, RZ, 0, 5.9604644775390625e-08 ;  /* 0x00000001ff097431 */ /* 0x000fe200000001ff */
[----:B------:R-:W-:Y:S02]  /*0160*/  MOV R13, R2 ;  /* 0x00000002000d7202 */ /* 0x000fe40000000f00 */
[----:B------:R-:W-:Y:S02]  /*0170*/  ISETP.GE.U32.AND P0, PT, R3, 0x7, PT ;  /* 0x000000070300780c */ /* 0x000fe40003f06070 */
[----:B------:R-:W-:-:S04]  /*0180*/  IADD3 R3, PT, PT, R0, -0x1, RZ ;  /* 0xffffffff00037810 */ /* 0x000fc80007ffe0ff */
[----:B------:R-:W-:-:S07]  /*0190*/  LOP3.LUT R18, R3, 0x7, RZ, 0xc0, !PT ;  /* 0x0000000703127812 */ /* 0x000fce00078ec0ff */
[----:B------:R-:W-:Y:S05]  /*01a0*/  @!P0 BRA `(.L_x_81) ;  /* 0x0000000000dc8947 */ /* 0x000fea0003800000 */
[----:B------:R-:W-:Y:S01]  /*01b0*/  IADD3 R8, P0, PT, R6, 0x10, RZ ;  /* 0x0000001006087810 */ /* 0x000fe20007f1e0ff */
[----:B------:R-:W-:Y:S01]  /*01c0*/  IMAD.MOV.U32 R10, RZ, RZ, RZ ;  /* 0x000000ffff0a7224 */ /* 0x000fe200078e00ff */
[----:B------:R-:W-:Y:S02]  /*01d0*/  LOP3.LUT R11, R3, 0xfffffff8, RZ, 0xc0, !PT ;  /* 0xfffffff8030b7812 */ /* 0x000fe400078ec0ff */
[----:B------:R-:W-:Y:S02]  /*01e0*/  MOV R16, R2 ;  /* 0x0000000200107202 */ /* 0x000fe40000000f00 */
[----:B------:R-:W-:Y:S02]  /*01f0*/  IADD3 R11, PT, PT, -R11, RZ, RZ ;  /* 0x000000ff0b0b7210 */ /* 0x000fe40007ffe1ff */
[----:B------:R-:W-:-:S07]  /*0200*/  IADD3.X R9, PT, PT, RZ, R7, RZ, P0, !PT ;  /* 0x00000007ff097210 */ /* 0x000fce00007fe4ff */
.L_x_82:
[----:B------:R-:W2:Y:S04]  /*0210*/  LDG.E R17, desc[UR6][R8.64+-0xc] ;  /* 0xfffff40608117981 */ /* 0x000ea8000c1e1900 */
[----:B------:R-:W3:Y:S04]  /*0220*/  LDG.E R19, desc[UR6][R8.64+-0x8] ;  /* 0xfffff80608137981 */ /* 0x000ee8000c1e1900 */
[----:B------:R-:W4:Y:S04]  /*0230*/  LDG.E R21, desc[UR6][R8.64+-0x4] ;  /* 0xfffffc0608157981 */ /* 0x000f28000c1e1900 */
[----:B------:R-:W5:Y:S04]  /*0240*/  LDG.E R23, desc[UR6][R8.64] ;  /* 0x0000000608177981 */ /* 0x000f68000c1e1900 */
[----:B------:R-:W5:Y:S04]  /*0250*/  LDG.E R15, desc[UR6][R8.64+0x4] ;  /* 0x00000406080f7981 */ /* 0x000f68000c1e1900 */
[----:B------:R-:W5:Y:S04]  /*0260*/  LDG.E R14, desc[UR6][R8.64+0x8] ;  /* 0x00000806080e7981 */ /* 0x000f68000c1e1900 */
[----:B------:R-:W5:Y:S04]  /*0270*/  LDG.E R13, desc[UR6][R8.64+0xc] ;  /* 0x00000c06080d7981 */ /* 0x000f68000c1e1900 */
[----:B------:R0:W5:Y:S01]  /*0280*/  LDG.E R12, desc[UR6][R8.64+0x10] ;  /* 0x00001006080c7981 */ /* 0x000162000c1e1900 */
[----:B------:R-:W-:-:S02]  /*0290*/  IADD3 R11, PT, PT, R11, 0x8, RZ ;  /* 0x000000080b0b7810 */ /* 0x000fc40007ffe0ff */
[----:B------:R-:W-:Y:S02]  /*02a0*/  IADD3 R10, PT, PT, R10, 0x8, RZ ;  /* 0x000000080a0a7810 */ /* 0x000fe40007ffe0ff */
[----:B------:R-:W-:Y:S02]  /*02b0*/  ISETP.NE.AND P2, PT, R11, RZ, PT ;  /* 0x000000ff0b00720c */ /* 0x000fe40003f45270 */
[----:B0-----:R-:W-:-:S05]  /*02c0*/  IADD3 R8, P3, PT, R8, 0x20, RZ ;  /* 0x0000002008087810 */ /* 0x001fca0007f7e0ff */
[----:B------:R-:W-:Y:S01]  /*02d0*/  IMAD.X R9, RZ, RZ, R9, P3 ;  /* 0x000000ffff097224 */ /* 0x000fe200018e0609 */
[C---:B--2---:R-:W-:Y:S02]  /*02e0*/  FSETP.GEU.AND P1, PT, R17.reuse, R16, PT ;  /* 0x000000101100720b */ /* 0x044fe40003f2e000 */
[C---:B------:R-:W-:Y:S02]  /*02f0*/  FSETP.GT.AND P0, PT, R17.reuse, R2, PT ;  /* 0x000000021100720b */ /* 0x040fe40003f04000 */
[C---:B------:R-:W-:Y:S02]  /*0300*/  FSEL R16, R17.reuse, R16, !P1 ;  /* 0x0000001011107208 */ /* 0x040fe40004800000 */
[----:B------:R-:W-:Y:S02]  /*0310*/  FSEL R2, R17, R2, P0 ;  /* 0x0000000211027208 */ /* 0x000fe40000000000 */
[C---:B---3--:R-:W-:Y:S02]  /*0320*/  FSETP.GEU.AND P1, PT, R19.reuse, R16, PT ;  /* 0x000000101300720b */ /* 0x048fe40003f2e000 */
[----:B------:R-:W-:-:S02]  /*0330*/  FSETP.GT.AND P0, PT, R19, R2, PT ;  /* 0x000000021300720b */ /* 0x000fc40003f04000 */
[C---:B------:R-:W-:Y:S02]  /*0340*/  FSEL R16, R19.reuse, R16, !P1 ;  /* 0x0000001013107208 */ /* 0x040fe40004800000 */
[----:B------:R-:W-:Y:S02]  /*0350*/  FSEL R2, R19, R2, P0 ;  /* 0x0000000213027208 */ /* 0x000fe40000000000 */
[C---:B----4-:R-:W-:Y:S02]  /*0360*/  FSETP.GEU.AND P1, PT, R21.reuse, R16, PT ;  /* 0x000000101500720b */ /* 0x050fe40003f2e000 */
[C---:B------:R-:W-:Y:S02]  /*0370*/  FSETP.GT.AND P0, PT, R21.reuse, R2, PT ;  /* 0x000000021500720b */ /* 0x040fe40003f04000 */
[C---:B------:R-:W-:Y:S02]  /*0380*/  FSEL R16, R21.reuse, R16, !P1 ;  /* 0x0000001015107208 */ /* 0x040fe40004800000 */
[----:B------:R-:W-:-:S02]  /*0390*/  FSEL R2, R21, R2, P0 ;  /* 0x0000000215027208 */ /* 0x000fc40000000000 */
[C---:B-----5:R-:W-:Y:S02]  /*03a0*/  FSETP.GEU.AND P1, PT, R23.reuse, R16, PT ;  /* 0x000000101700720b */ /* 0x060fe40003f2e000 */
[C---:B------:R-:W-:Y:S02]  /*03b0*/  FSETP.GT.AND P0, PT, R23.reuse, R2, PT ;  /* 0x000000021700720b */ /* 0x040fe40003f04000 */
[C---:B------:R-:W-:Y:S02]  /*03c0*/  FSEL R16, R23.reuse, R16, !P1 ;  /* 0x0000001017107208 */ /* 0x040fe40004800000 */
[----:B------:R-:W-:Y:S02]  /*03d0*/  FSEL R2, R23, R2, P0 ;  /* 0x0000000217027208 */ /* 0x000fe40000000000 */
[C---:B------:R-:W-:Y:S02]  /*03e0*/  FSETP.GEU.AND P1, PT, R15.reuse, R16, PT ;  /* 0x000000100f00720b */ /* 0x040fe40003f2e000 */
[----:B------:R-:W-:-:S02]  /*03f0*/  FSETP.GT.AND P0, PT, R15, R2, PT ;  /* 0x000000020f00720b */ /* 0x000fc40003f04000 */
[C---:B------:R-:W-:Y:S02]  /*0400*/  FSEL R17, R15.reuse, R16, !P1 ;  /* 0x000000100f117208 */ /* 0x040fe40004800000 */
[----:B------:R-:W-:Y:S02]  /*0410*/  FSEL R15, R15, R2, P0 ;  /* 0x000000020f0f7208 */ /* 0x000fe40000000000 */
[C---:B------:R-:W-:Y:S02]  /*0420*/  FSETP.GEU.AND P1, PT, R14.reuse, R17, PT ;  /* 0x000000110e00720b */ /* 0x040fe40003f2e000 */
[C---:B------:R-:W-:Y:S02]  /*0430*/  FSETP.GT.AND P0, PT, R14.reuse, R15, PT ;  /* 0x0000000f0e00720b */ /* 0x040fe40003f04000 */
[C---:B------:R-:W-:Y:S02]  /*0440*/  FSEL R2, R14.reuse, R17, !P1 ;  /* 0x000000110e027208 */ /* 0x040fe40004800000 */
[----:B------:R-:W-:-:S02]  /*0450*/  FSEL R14, R14, R15, P0 ;  /* 0x0000000f0e0e7208 */ /* 0x000fc40000000000 */
[C---:B------:R-:W-:Y:S02]  /*0460*/  FSETP.GEU.AND P1, PT, R13.reuse, R2, PT ;  /* 0x000000020d00720b */ /* 0x040fe40003f2e000 */
[C---:B------:R-:W-:Y:S02]  /*0470*/  FSETP.GT.AND P0, PT, R13.reuse, R14, PT ;  /* 0x0000000e0d00720b */ /* 0x040fe40003f04000 */
[C---:B------:R-:W-:Y:S02]  /*0480*/  FSEL R15, R13.reuse, R2, !P1 ;  /* 0x000000020d0f7208 */ /* 0x040fe40004800000 */
[----:B------:R-:W-:Y:S02]  /*0490*/  FSEL R13, R13, R14, P0 ;  /* 0x0000000e0d0d7208 */ /* 0x000fe40000000000 */
[C---:B------:R-:W-:Y:S02]  /*04a0*/  FSETP.GEU.AND P1, PT, R12.reuse, R15, PT ;  /* 0x0000000f0c00720b */ /* 0x040fe40003f2e000 */
[----:B------:R-:W-:-:S02]  /*04b0*/  FSETP.GT.AND P0, PT, R12, R13, PT ;  /* 0x0000000d0c00720b */ /* 0x000fc40003f04000 */
[C---:B------:R-:W-:Y:S02]  /*04c0*/  FSEL R16, R12.reuse, R15, !P1 ;  /* 0x0000000f0c107208 */ /* 0x040fe40004800000 */
[----:B------:R-:W-:Y:S01]  /*04d0*/  FSEL R2, R12, R13, P0 ;  /* 0x0000000d0c027208 */ /* 0x000fe20000000000 */
[----:B------:R-:W-:Y:S08]  /*04e0*/  @P2 BRA `(.L_x_82) ;  /* 0xfffffffc00482947 */ /* 0x000ff0000383ffff */
[----:B------:R-:W-:Y:S02]  /*04f0*/  MOV R13, R2 ;  /* 0x00000002000d7202 */ /* 0x000fe40000000f00 */
[----:B------:R-:W-:Y:S02]  /*0500*/  IADD3 R9, PT, PT, R10, 0x1, RZ ;  /* 0x000000010a097810 */ /* 0x000fe40007ffe0ff */
[----:B------:R-:W-:-:S07]  /*0510*/  MOV R2, R16 ;  /* 0x0000001000027202 */ /* 0x000fce0000000f00 */
.L_x_81:
[----:B------:R-:W-:-:S13]  /*0520*/  ISETP.NE.AND P0, PT, R18, RZ, PT ;  /* 0x000000ff1200720c */ /* 0x000fda0003f05270 */
[----:B------:R-:W-:Y:S05]  /*0530*/  @!P0 BRA `(.L_x_80) ;  /* 0x0000000000c88947 */ /* 0x000fea0003800000 */
[----:B------:R-:W-:Y:S02]  /*0540*/  ISETP.GE.U32.AND P1, PT, R18, 0x4, PT ;  /* 0x000000041200780c */ /* 0x000fe40003f26070 */
[----:B------:R-:W-:-:S04]  /*0550*/  LOP3.LUT R12, R3, 0x3, RZ, 0xc0, !PT ;  /* 0x00000003030c7812 */ /* 0x000fc800078ec0ff */
[----:B------:R-:W-:-:S07]  /*0560*/  ISETP.NE.AND P0, PT, R12, RZ, PT ;  /* 0x000000ff0c00720c */ /* 0x000fce0003f05270 */
[----:B------:R-:W-:Y:S06]  /*0570*/  @!P1 BRA `(.L_x_83) ;  /* 0x0000000000589947 */ /* 0x000fec0003800000 */
[----:B------:R-:W-:-:S05]  /*0580*/  IMAD.WIDE.U32 R10, R9, 0x4, R6 ;  /* 0x00000004090a7825 */ /* 0x000fca00078e0006 */
[----:B------:R-:W2:Y:S04]  /*0590*/  LDG.E R8, desc[UR6][R10.64] ;  /* 0x000000060a087981 */ /* 0x000ea8000c1e1900 */
[----:B------:R-:W3:Y:S04]  /*05a0*/  LDG.E R15, desc[UR6][R10.64+0x4] ;  /* 0x000004060a0f7981 */ /* 0x000ee8000c1e1900 */
[----:B------:R-:W4:Y:S04]  /*05b0*/  LDG.E R17, desc[UR6][R10.64+0x8] ;  /* 0x000008060a117981 */ /* 0x000f28000c1e1900 */
[----:B------:R-:W5:Y:S01]  /*05c0*/  LDG.E R19, desc[UR6][R10.64+0xc] ;  /* 0x00000c060a137981 */ /* 0x000f62000c1e1900 */
[----:B------:R-:W-:Y:S01]  /*05d0*/  VIADD R9, R9, 0x4 ;  /* 0x0000000409097836 */ /* 0x000fe20000000000 */
[----:B--2---:R-:W-:-:S02]  /*05e0*/  FSETP.GEU.AND P2, PT, R8, R2, PT ;  /* 0x000000020800720b */ /* 0x004fc40003f4e000 */
[CC--:B------:R-:W-:Y:S02]  /*05f0*/  FSETP.GT.AND P1, PT, R8.reuse, R13.reuse, PT ;  /* 0x0000000d0800720b */ /* 0x0c0fe40003f24000 */
[C---:B------:R-:W-:Y:S02]  /*0600*/  FSEL R2, R8.reuse, R2, !P2 ;  /* 0x0000000208027208 */ /* 0x040fe40005000000 */
[----:B------:R-:W-:Y:S02]  /*0610*/  FSEL R8, R8, R13, P1 ;  /* 0x0000000d08087208 */ /* 0x000fe40000800000 */
[C---:B---3--:R-:W-:Y:S02]  /*0620*/  FSETP.GEU.AND P2, PT, R15.reuse, R2, PT ;  /* 0x000000020f00720b */ /* 0x048fe40003f4e000 */
[C---:B------:R-:W-:Y:S02]  /*0630*/  FSETP.GT.AND P1, PT, R15.reuse, R8, PT ;  /* 0x000000080f00720b */ /* 0x040fe40003f24000 */
[----:B------:R-:W-:-:S02]  /*0640*/  FSEL R2, R15, R2, !P2 ;  /* 0x000000020f027208 */ /* 0x000fc40005000000 */
[----:B------:R-:W-:Y:S02]  /*0650*/  FSEL R8, R15, R8, P1 ;  /* 0x000000080f087208 */ /* 0x000fe40000800000 */
[C---:B----4-:R-:W-:Y:S02]  /*0660*/  FSETP.GEU.AND P2, PT, R17.reuse, R2, PT ;  /* 0x000000021100720b */ /* 0x050fe40003f4e000 */
[C---:B------:R-:W-:Y:S02]  /*0670*/  FSETP.GT.AND P1, PT, R17.reuse, R8, PT ;  /* 0x000000081100720b */ /* 0x040fe40003f24000 */
[C---:B------:R-:W-:Y:S02]  /*0680*/  FSEL R2, R17.reuse, R2, !P2 ;  /* 0x0000000211027208 */ /* 0x040fe40005000000 */
[----:B------:R-:W-:Y:S02]  /*0690*/  FSEL R8, R17, R8, P1 ;  /* 0x0000000811087208 */ /* 0x000fe40000800000 */
[----:B-----5:R-:W-:-:S02]  /*06a0*/  FSETP.GEU.AND P2, PT, R19, R2, PT ;  /* 0x000000021300720b */ /* 0x020fc40003f4e000 */
[C---:B------:R-:W-:Y:S02]  /*06b0*/  FSETP.GT.AND P1, PT, R19.reuse, R8, PT ;  /* 0x000000081300720b */ /* 0x040fe40003f24000 */
[C---:B------:R-:W-:Y:S02]  /*06c0*/  FSEL R2, R19.reuse, R2, !P2 ;  /* 0x0000000213027208 */ /* 0x040fe40005000000 */
[----:B------:R-:W-:-:S09]  /*06d0*/  FSEL R13, R19, R8, P1 ;  /* 0x00000008130d7208 */ /* 0x000fd20000800000 */
.L_x_83:
[----:B------:R-:W-:Y:S05]  /*06e0*/  @!P0 BRA `(.L_x_80) ;  /* 0x00000000005c8947 */ /* 0x000fea0003800000 */
[----:B------:R-:W-:Y:S02]  /*06f0*/  ISETP.NE.AND P1, PT, R12, 0x1, PT ;  /* 0x000000010c00780c */ /* 0x000fe40003f25270 */
[----:B------:R-:W-:-:S04]  /*0700*/  LOP3.LUT R3, R3, 0x1, RZ, 0xc0, !PT ;  /* 0x0000000103037812 */ /* 0x000fc800078ec0ff */
[----:B------:R-:W-:-:S07]  /*0710*/  ISETP.NE.U32.AND P0, PT, R3, 0x1, PT ;  /* 0x000000010300780c */ /* 0x000fce0003f05070 */
[----:B------:R-:W-:Y:S06]  /*0720*/  @!P1 BRA `(.L_x_84) ;  /* 0x0000000000309947 */ /* 0x000fec0003800000 */
[----:B------:R-:W-:-:S05]  /*0730*/  IMAD.WIDE.U32 R10, R9, 0x4, R6 ;  /* 0x00000004090a7825 */ /* 0x000fca00078e0006 */
[----:B------:R-:W2:Y:S04]  /*0740*/  LDG.E R3, desc[UR6][R10.64] ;  /* 0x000000060a037981 */ /* 0x000ea8000c1e1900 */
[----:B------:R-:W3:Y:S01]  /*0750*/  LDG.E R8, desc[UR6][R10.64+0x4] ;  /* 0x000004060a087981 */ /* 0x000ee2000c1e1900 */
[----:B------:R-:W-:Y:S02]  /*0760*/  IADD3 R9, PT, PT, R9, 0x2, RZ ;  /* 0x0000000209097810 */ /* 0x000fe40007ffe0ff */
[CC--:B--2---:R-:W-:Y:S02]  /*0770*/  FSETP.GEU.AND P1, PT, R3.reuse, R2.reuse, PT ;  /* 0x000000020300720b */ /* 0x0c4fe40003f2e000 */
[C---:B------:R-:W-:Y:S02]  /*0780*/  FSETP.GT.AND P2, PT, R3.reuse, R13, PT ;  /* 0x0000000d0300720b */ /* 0x040fe40003f44000 */
[----:B------:R-:W-:-:S02]  /*0790*/  FSEL R2, R3, R2, !P1 ;  /* 0x0000000203027208 */ /* 0x000fc40004800000 */
[----:B------:R-:W-:Y:S02]  /*07a0*/  FSEL R13, R3, R13, P2 ;  /* 0x0000000d030d7208 */ /* 0x000fe40001000000 */
[CC--:B---3--:R-:W-:Y:S02]  /*07b0*/  FSETP.GEU.AND P1, PT, R8.reuse, R2.reuse, PT ;  /* 0x000000020800720b */ /* 0x0c8fe40003f2e000 */
[CC--:B------:R-:W-:Y:S02]  /*07c0*/  FSETP.GT.AND P2, PT, R8.reuse, R13.reuse, PT ;  /* 0x0000000d0800720b */ /* 0x0c0fe40003f44000 */
[C---:B------:R-:W-:Y:S02]  /*07d0*/  FSEL R2, R8.reuse, R2, !P1 ;  /* 0x0000000208027208 */ /* 0x040fe40004800000 */
[----:B------:R-:W-:-:S09]  /*07e0*/  FSEL R13, R8, R13, P2 ;  /* 0x0000000d080d7208 */ /* 0x000fd20001000000 */
.L_x_84:
[----:B------:R-:W-:Y:S05]  /*07f0*/  @P0 BRA `(.L_x_80) ;  /* 0x0000000000180947 */ /* 0x000fea0003800000 */
[----:B------:R-:W-:-:S06]  /*0800*/  IMAD.WIDE.U32 R8, R9, 0x4, R6 ;  /* 0x0000000409087825 */ /* 0x000fcc00078e0006 */
[----:B------:R-:W2:Y:S02]  /*0810*/  LDG.E R9, desc[UR6][R8.64] ;  /* 0x0000000608097981 */ /* 0x000ea4000c1e1900 */
[C---:B--2---:R-:W-:Y:S02]  /*0820*/  FSETP.GT.AND P1, PT, R9.reuse, R13, PT ;  /* 0x0000000d0900720b */ /* 0x044fe40003f24000 */
[----:B------:R-:W-:-:S04]  /*0830*/  FSETP.GEU.AND P0, PT, R9, R2, PT ;  /* 0x000000020900720b */ /* 0x000fc80003f0e000 */
[----:B------:R-:W-:-:S07]  /*0840*/  FSEL R2, R9, R2, !P0 ;  /* 0x0000000209027208 */ /* 0x000fce0004000000 */
[----:B------:R-:W-:-:S07]  /*0850*/  @P1 MOV R13, R9 ;  /* 0x00000009000d1202 */ /* 0x000fce0000000f00 */
.L_x_80:
[----:B------:R-:W-:-:S13]  /*0860*/  ISETP.GE.AND P0, PT, R0, 0x1, PT ;  /* 0x000000010000780c */ /* 0x000fda0003f06270 */
[----:B------:R-:W-:Y:S05]  /*0870*/  @!P0 EXIT ;  /* 0x000000000000894d */ /* 0x000fea0003800000 */
[C---:B------:R-:W-:Y:S01]  /*0880*/  ISETP.GE.U32.AND P0, PT, R0.reuse, 0x10, PT ;  /* 0x000000100000780c */ /* 0x040fe20003f06070 */
[----:B------:R-:W-:Y:S02]  /*0890*/  HFMA2 R11, -RZ, RZ, 0, 0 ;  /* 0x00000000ff0b7431 */ /* 0x000fe400000001ff */
[----:B------:R-:W-:Y:S01]  /*08a0*/  FADD R3, R13, -R2 ;  /* 0x800000020d037221 */ /* 0x000fe20000000000 */
[----:B------:R-:W-:-:S09]  /*08b0*/  LOP3.LUT R12, R0, 0xf, RZ, 0xc0, !PT ;  /* 0x0000000f000c7812 */ /* 0x000fd200078ec0ff */
[----:B------:R-:W-:Y:S05]  /*08c0*/  @!P0 BRA `(.L_x_85) ;  /* 0x00000010008c8947 */ /* 0x000fea0003800000 */
[----:B------:R-:W-:Y:S01]  /*08d0*/  LOP3.LUT R11, R0, 0x7ffffff0, RZ, 0xc0, !PT ;  /* 0x7ffffff0000b7812 */ /* 0x000fe200078ec0ff */
[----:B------:R-:W0:Y:S01]  /*08e0*/  LDCU UR4, c[0x0][0x380] ;  /* 0x00007000ff0477ac */ /* 0x000e220008000800 */
[----:B------:R-:W-:-:S03]  /*08f0*/  IADD3 R13, P0, PT, R6, 0x20, RZ ;  /* 0x00000020060d7810 */ /* 0x000fc60007f1e0ff */
[----:B------:R-:W-:Y:S01]  /*0900*/  IMAD.MOV R10, RZ, RZ, -R11 ;  /* 0x000000ffff0a7224 */ /* 0x000fe200078e0a0b */
[----:B------:R-:W-:-:S09]  /*0910*/  IADD3.X R0, PT, PT, RZ, R7, RZ, P0, !PT ;  /* 0x00000007ff007210 */ /* 0x000fd200007fe4ff */
.L_x_118:
[----:B-1----:R-:W-:Y:S02]  /*0920*/  MOV R8, R13 ;  /* 0x0000000d00087202 */ /* 0x002fe40000000f00 */
[----:B------:R-:W-:-:S05]  /*0930*/  MOV R9, R0 ;  /* 0x0000000000097202 */ /* 0x000fca0000000f00 */
[----:B------:R-:W2:Y:S01]  /*0940*/  LDG.E R13, desc[UR6][R8.64+-0x20] ;  /* 0xffffe006080d7981 */ /* 0x000ea2000c1e1900 */
[----:B------:R-:W1:Y:S01]  /*0950*/  MUFU.RCP R14, R3 ;  /* 0x00000003000e7308 */ /* 0x000e620000001000 */
[----:B------:R-:W-:Y:S01]  /*0960*/  IADD3 R10, PT, PT, R10, 0x10, RZ ;  /* 0x000000100a0a7810 */ /* 0x000fe20007ffe0ff */
[----:B------:R-:W-:Y:S03]  /*0970*/  BSSY.RECONVERGENT B2, `(.L_x_86) ;  /* 0x000000d000027945 */ /* 0x000fe60003800200 */
[----:B------:R-:W-:Y:S01]  /*0980*/  ISETP.NE.AND P2, PT, R10, RZ, PT ;  /* 0x000000ff0a00720c */ /* 0x000fe20003f45270 */
[----:B--2---:R-:W-:Y:S01]  /*0990*/  FADD R0, R13, -R2 ;  /* 0x800000020d007221 */ /* 0x004fe20000000000 */
[----:B-1----:R-:W-:-:S03]  /*09a0*/  FFMA R13, -R3, R14, 1 ;  /* 0x3f800000030d7423 */ /* 0x002fc6000000010e */
[----:B0-----:R-:W-:Y:S01]  /*09b0*/  FMUL R0, R0, UR4 ;  /* 0x0000000400007c20 */ /* 0x001fe20008400000 */
[----:B------:R-:W-:-:S03]  /*09c0*/  FFMA R13, R14, R13, R14 ;  /* 0x0000000d0e0d7223 */ /* 0x000fc6000000000e */
[----:B------:R-:W0:Y:S01]  /*09d0*/  FCHK P0, R0, R3 ;  /* 0x0000000300007302 */ /* 0x000e220000000000 */
[----:B------:R-:W-:-:S04]  /*09e0*/  FFMA R14, R0, R13, RZ ;  /* 0x0000000d000e7223 */ /* 0x000fc800000000ff */
[----:B------:R-:W-:-:S04]  /*09f0*/  FFMA R15, -R3, R14, R0 ;  /* 0x0000000e030f7223 */ /* 0x000fc80000000100 */
[----:B------:R-:W-:Y:S01]  /*0a00*/  FFMA R13, R13, R15, R14 ;  /* 0x0000000f0d0d7223 */ /* 0x000fe2000000000e */
[----:B0-----:R-:W-:Y:S06]  /*0a10*/  @!P0 BRA `(.L_x_87) ;  /* 0x0000000000088947 */ /* 0x001fec0003800000 */
[----:B------:R-:W-:-:S07]  /*0a20*/  MOV R16, 0xa40 ;  /* 0x00000a4000107802 */ /* 0x000fce0000000f00 */
[----:B------:R-:W-:Y:S05]  /*0a30*/  CALL.REL.NOINC `($__internal_3_$__cuda_sm3x_div_rn_noftz_f32_slowpath) ;  /* 0x0000002000707944 */ /* 0x000fea0003c00000 */
.L_x_87:
[----:B------:R-:W-:Y:S05]  /*0a40*/  BSYNC.RECONVERGENT B2 ;  /* 0x0000000000027941 */ /* 0x000fea0003800200 */
.L_x_86:
[----:B------:R-:W2:Y:S01]  /*0a50*/  LDG.E R15, desc[UR6][R8.64+-0x1c] ;  /* 0xffffe406080f7981 */ /* 0x000ea2000c1e1900 */
[----:B------:R-:W0:Y:S01]  /*0a60*/  MUFU.RCP R0, R3 ;  /* 0x0000000300007308 */ /* 0x000e220000001000 */
[----:B------:R-:W-:Y:S02]  /*0a70*/  BSSY.RECONVERGENT B2, `(.L_x_88) ;  /* 0x000000f000027945 */ /* 0x000fe40003800200 */
[----:B------:R1:W-:Y:S01]  /*0a80*/  STG.E desc[UR6][R8.64+-0x20], R13 ;  /* 0xffffe00d08007986 */ /* 0x0003e2000c101906 */
[----:B0-----:R-:W-:-:S04]  /*0a90*/  FFMA R17, -R3, R0, 1 ;  /* 0x3f80000003117423 */ /* 0x001fc80000000100 */
[----:B------:R-:W-:Y:S01]  /*0aa0*/  FFMA R0, R0, R17, R0 ;  /* 0x0000001100007223 */ /* 0x000fe20000000000 */
[----:B--2---:R-:W-:-:S04]  /*0ab0*/  FADD R15, R15, -R2 ;  /* 0x800000020f0f7221 */ /* 0x004fc80000000000 */
[----:B------:R-:W-:-:S04]  /*0ac0*/  FMUL R16, R15, UR4 ;  /* 0x000000040f107c20 */ /* 0x000fc80008400000 */
[----:B------:R-:W0:Y:S01]  /*0ad0*/  FCHK P0, R16, R3 ;  /* 0x0000000310007302 */ /* 0x000e220000000000 */
[----:B------:R-:W-:-:S04]  /*0ae0*/  FFMA R14, R0, R16, RZ ;  /* 0x00000010000e7223 */ /* 0x000fc800000000ff */
[----:B------:R-:W-:-:S04]  /*0af0*/  FFMA R15, -R3, R14, R16 ;  /* 0x0000000e030f7223 */ /* 0x000fc80000000110 */
[----:B------:R-:W-:Y:S01]  /*0b00*/  FFMA R15, R0, R15, R14 ;  /* 0x0000000f000f7223 */ /* 0x000fe2000000000e */
[----:B01----:R-:W-:Y:S06]  /*0b10*/  @!P0 BRA `(.L_x_89) ;  /* 0x0000000000108947 */ /* 0x003fec0003800000 */
[----:B------:R-:W-:Y:S02]  /*0b20*/  MOV R0, R16 ;  /* 0x0000001000007202 */ /* 0x000fe40000000f00 */
[----:B------:R-:W-:-:S07]  /*0b30*/  MOV R16, 0xb50 ;  /* 0x00000b5000107802 */ /* 0x000fce0000000f00 */
[----:B------:R-:W-:Y:S05]  /*0b40*/  CALL.REL.NOINC `($__internal_3_$__cuda_sm3x_div_rn_noftz_f32_slowpath) ;  /* 0x00000020002c7944 */ /* 0x000fea0003c00000 */
[----:B------:R-:W-:-:S07]  /*0b50*/  IMAD.MOV.U32 R15, RZ, RZ, R13 ;  /* 0x000000ffff0f7224 */ /* 0x000fce00078e000d */
.L_x_89:
[----:B------:R-:W-:Y:S05]  /*0b60*/  BSYNC.RECONVERGENT B2 ;  /* 0x0000000000027941 */ /* 0x000fea0003800200 */
.L_x_88:
        /* <DEDUP_REMOVED lines=16> */
.L_x_91:
[----:B------:R-:W-:Y:S05]  /*0c70*/  BSYNC.RECONVERGENT B2 ;  /* 0x0000000000027941 */ /* 0x000fea0003800200 */
.L_x_90:
        /* <DEDUP_REMOVED lines=16> */
[----:B------:R-:W-:-:S07]  /*0d80*/  MOV R15, R13 ;  /* 0x0000000d000f7202 */ /* 0x000fce0000000f00 */
.L_x_93:
[----:B------:R-:W-:Y:S05]  /*0d90*/  BSYNC.RECONVERGENT B2 ;  /* 0x0000000000027941 */ /* 0x000fea0003800200 */
.L_x_92:
        /* <DEDUP_REMOVED lines=16> */
.L_x_95:
[----:B------:R-:W-:Y:S05]  /*0ea0*/  BSYNC.RECONVERGENT B2 ;  /* 0x0000000000027941 */ /* 0x000fea0003800200 */
.L_x_94:
        /* <DEDUP_REMOVED lines=17> */
.L_x_97:
[----:B------:R-:W-:Y:S05]  /*0fc0*/  BSYNC.RECONVERGENT B2 ;  /* 0x0000000000027941 */ /* 0x000fea0003800200 */
.L_x_96:
        /* <DEDUP_REMOVED lines=16> */
.L_x_99:
[----:B------:R-:W-:Y:S05]  /*10d0*/  BSYNC.RECONVERGENT B2 ;  /* 0x0000000000027941 */ /* 0x000fea0003800200 */
.L_x_98:
        /* <DEDUP_REMOVED lines=17> */
.L_x_101:
[----:B------:R-:W-:Y:S05]  /*11f0*/  BSYNC.RECONVERGENT B2 ;  /* 0x0000000000027941 */ /* 0x000fea0003800200 */
.L_x_100:
        /* <DEDUP_REMOVED lines=16> */
.L_x_103:
[----:B------:R-:W-:Y:S05]  /*1300*/  BSYNC.RECONVERGENT B2 ;  /* 0x0000000000027941 */ /* 0x000fea0003800200 */
.L_x_102:
        /* <DEDUP_REMOVED lines=17> */
.L_x_105:
[----:B------:R-:W-:Y:S05]  /*1420*/  BSYNC.RECONVERGENT B2 ;  /* 0x0000000000027941 */ /* 0x000fea0003800200 */
.L_x_104:
        /* <DEDUP_REMOVED lines=16> */
.L_x_107:
[----:B------:R-:W-:Y:S05]  /*1530*/  BSYNC.RECONVERGENT B2 ;  /* 0x0000000000027941 */ /* 0x000fea0003800200 */
.L_x_106:
        /* <DEDUP_REMOVED lines=17> */
.L_x_109:
[----:B------:R-:W-:Y:S05]  /*1650*/  BSYNC.RECONVERGENT B2 ;  /* 0x0000000000027941 */ /* 0x000fea0003800200 */
.L_x_108:
        /* <DEDUP_REMOVED lines=16> */
.L_x_111:
[----:B------:R-:W-:Y:S05]  /*1760*/  BSYNC.RECONVERGENT B2 ;  /* 0x0000000000027941 */ /* 0x000fea0003800200 */
.L_x_110:
        /* <DEDUP_REMOVED lines=17> */
.L_x_113:
[----:B------:R-:W-:Y:S05]  /*1880*/  BSYNC.RECONVERGENT B2 ;  /* 0x0000000000027941 */ /* 0x000fea0003800200 */
.L_x_112:
        /* <DEDUP_REMOVED lines=16> */
.L_x_115:
[----:B------:R-:W-:Y:S05]  /*1990*/  BSYNC.RECONVERGENT B2 ;  /* 0x0000000000027941 */ /* 0x000fea0003800200 */
.L_x_114:
        /* <DEDUP_REMOVED lines=17> */
.L_x_117:
[----:B------:R-:W-:Y:S05]  /*1ab0*/  BSYNC.RECONVERGENT B2 ;  /* 0x0000000000027941 */ /* 0x000fea0003800200 */
.L_x_116:
[----:B------:R1:W-:Y:S01]  /*1ac0*/  STG.E desc[UR6][R8.64+0x1c], R15 ;  /* 0x00001c0f08007986 */ /* 0x0003e2000c101906 */
[----:B------:R-:W-:-:S04]  /*1ad0*/  IADD3 R13, P0, PT, R8, 0x40, RZ ;  /* 0x00000040080d7810 */ /* 0x000fc80007f1e0ff */
[----:B------:R-:W-:Y:S01]  /*1ae0*/  IADD3.X R0, PT, PT, RZ, R9, RZ, P0, !PT ;  /* 0x00000009ff007210 */ /* 0x000fe200007fe4ff */
[----:B------:R-:W-:Y:S08]  /*1af0*/  @P2 BRA `(.L_x_118) ;  /* 0xffffffec00882947 */ /* 0x000ff0000383ffff */
.L_x_85:
[----:B------:R-:W-:-:S13]  /*1b00*/  ISETP.NE.AND P0, PT, R12, RZ, PT ;  /* 0x000000ff0c00720c */ /* 0x000fda0003f05270 */
[----:B------:R-:W-:Y:S05]  /*1b10*/  @!P0 EXIT ;  /* 0x000000000000894d */ /* 0x000fea0003800000 */
[----:B------:R-:W0:Y:S01]  /*1b20*/  LDCU UR4, c[0x0][0x388] ;  /* 0x00007100ff0477ac */ /* 0x000e220008000800 */
[----:B------:R-:W-:Y:S01]  /*1b30*/  ISETP.GE.U32.AND P0, PT, R12, 0x8, PT ;  /* 0x000000080c00780c */ /* 0x000fe20003f06070 */
[----:B0-----:R-:W-:-:S12]  /*1b40*/  ULOP3.LUT UR4, UR4, 0x7, URZ, 0xc0, !UPT ;  /* 0x0000000704047892 */ /* 0x001fd8000f8ec0ff */
[----:B------:R-:W-:Y:S05]  /*1b50*/  @!P0 BRA `(.L_x_119) ;  /* 0x0000000800588947 */ /* 0x000fea0003800000 */
[----:B-1----:R-:W-:Y:S01]  /*1b60*/  IMAD.WIDE.U32 R8, R11, 0x4, R6 ;  /* 0x000000040b087825 */ /* 0x002fe200078e0006 */
[----:B------:R-:W0:Y:S04]  /*1b70*/  LDCU UR5, c[0x0][0x380] ;  /* 0x00007000ff0577ac */ /* 0x000e280008000800 */
[----:B------:R-:W2:Y:S01]  /*1b80*/  LDG.E R13, desc[UR6][R8.64] ;  /* 0x00000006080d7981 */ /* 0x000ea2000c1e1900 */
[----:B------:R-:W1:Y:S01]  /*1b90*/  MUFU.RCP R0, R3 ;  /* 0x0000000300007308 */ /* 0x000e620000001000 */
[----:B------:R-:W-:Y:S01]  /*1ba0*/  BSSY.RECONVERGENT B2, `(.L_x_120) ;  /* 0x000000d000027945 */ /* 0x000fe20003800200 */
[----:B-1----:R-:W-:-:S04]  /*1bb0*/  FFMA R15, -R3, R0, 1 ;  /* 0x3f800000030f7423 */ /* 0x002fc80000000100 */
[----:B------:R-:W-:Y:S01]  /*1bc0*/  FFMA R0, R0, R15, R0 ;  /* 0x0000000f00007223 */ /* 0x000fe20000000000 */
[----:B--2---:R-:W-:-:S04]  /*1bd0*/  FADD R13, R13, -R2 ;  /* 0x800000020d0d7221 */ /* 0x004fc80000000000 */
[----:B0-----:R-:W-:-:S04]  /*1be0*/  FMUL R12, R13, UR5 ;  /* 0x000000050d0c7c20 */ /* 0x001fc80008400000 */
[----:B------:R-:W0:Y:S01]  /*1bf0*/  FCHK P0, R12, R3 ;  /* 0x000000030c007302 */ /* 0x000e220000000000 */
[----:B------:R-:W-:-:S04]  /*1c00*/  FFMA R10, R0, R12, RZ ;  /* 0x0000000c000a7223 */ /* 0x000fc800000000ff */
[----:B------:R-:W-:-:S04]  /*1c10*/  FFMA R13, -R3, R10, R12 ;  /* 0x0000000a030d7223 */ /* 0x000fc8000000010c */
[----:B------:R-:W-:Y:S01]  /*1c20*/  FFMA R13, R0, R13, R10 ;  /* 0x0000000d000d7223 */ /* 0x000fe2000000000a */
[----:B0-----:R-:W-:Y:S06]  /*1c30*/  @!P0 BRA `(.L_x_121) ;  /* 0x00000000000c8947 */ /* 0x001fec0003800000 */
[----:B------:R-:W-:Y:S02]  /*1c40*/  MOV R0, R12 ;  /* 0x0000000c00007202 */ /* 0x000fe40000000f00 */
[----:B------:R-:W-:-:S07]  /*1c50*/  MOV R16, 0x1c70 ;  /* 0x00001c7000107802 */ /* 0x000fce0000000f00 */
[----:B------:R-:W-:Y:S05]  /*1c60*/  CALL.REL.NOINC `($__internal_3_$__cuda_sm3x_div_rn_noftz_f32_slowpath) ;  /* 0x0000000c00e47944 */ /* 0x000fea0003c00000 */
.L_x_121:
[----:B------:R-:W-:Y:S05]  /*1c70*/  BSYNC.RECONVERGENT B2 ;  /* 0x0000000000027941 */ /* 0x000fea0003800200 */
.L_x_120:
[----:B------:R-:W2:Y:S01]  /*1c80*/  LDG.E R15, desc[UR6][R8.64+0x4] ;  /* 0x00000406080f7981 */ /* 0x000ea2000c1e1900 */
[----:B------:R-:W0:Y:S01]  /*1c90*/  LDCU UR5, c[0x0][0x380] ;  /* 0x00007000ff0577ac */ /* 0x000e220008000800 */
[----:B------:R-:W1:Y:S01]  /*1ca0*/  MUFU.RCP R0, R3 ;  /* 0x0000000300007308 */ /* 0x000e620000001000 */
[----:B------:R-:W-:Y:S01]  /*1cb0*/  BSSY.RECONVERGENT B2, `(.L_x_122) ;  /* 0x000000f000027945 */ /* 0x000fe20003800200 */
[----:B------:R3:W-:Y:S01]  /*1cc0*/  STG.E desc[UR6][R8.64], R13 ;  /* 0x0000000d08007986 */ /* 0x0007e2000c101906 */
        /* <DEDUP_REMOVED lines=8> */
[----:B0--3--:R-:W-:Y:S06]  /*1d50*/  @!P0 BRA `(.L_x_123) ;  /* 0x0000000000108947 */ /* 0x009fec0003800000 */
[----:B------:R-:W-:Y:S01]  /*1d60*/  IMAD.MOV.U32 R0, RZ, RZ, R12 ;  /* 0x000000ffff007224 */ /* 0x000fe200078e000c */
[----:B------:R-:W-:-:S07]  /*1d70*/  MOV R16, 0x1d90 ;  /* 0x00001d9000107802 */ /* 0x000fce0000000f00 */
[----:B------:R-:W-:Y:S05]  /*1d80*/  CALL.REL.NOINC `($__internal_3_$__cuda_sm3x_div_rn_noftz_f32_slowpath) ;  /* 0x0000000c009c7944 */ /* 0x000fea0003c00000 */
[----:B------:R-:W-:-:S07]  /*1d90*/  MOV R15, R13 ;  /* 0x0000000d000f7202 */ /* 0x000fce0000000f00 */
.L_x_123:
[----:B------:R-:W-:Y:S05]  /*1da0*/  BSYNC.RECONVERGENT B2 ;  /* 0x0000000000027941 */ /* 0x000fea0003800200 */
.L_x_122:
        /* <DEDUP_REMOVED lines=14> */
[----:B------:R-:W-:Y:S02]  /*1e90*/  MOV R0, R12 ;  /* 0x0000000c00007202 */ /* 0x000fe40000000f00 */
[----:B------:R-:W-:-:S07]  /*1ea0*/  MOV R16, 0x1ec0 ;  /* 0x00001ec000107802 */ /* 0x000fce0000000f00 */
[----:B------:R-:W-:Y:S05]  /*1eb0*/  CALL.REL.NOINC `($__internal_3_$__cuda_sm3x_div_rn_noftz_f32_slowpath) ;  /* 0x0000000c00507944 */ /* 0x000fea0003c00000 */
.L_x_125:
[----:B------:R-:W-:Y:S05]  /*1ec0*/  BSYNC.RECONVERGENT B2 ;  /* 0x0000000000027941 */ /* 0x000fea0003800200 */
.L_x_124:
        /* <DEDUP_REMOVED lines=17> */
[----:B------:R-:W-:-:S07]  /*1fe0*/  MOV R15, R13 ;  /* 0x0000000d000f7202 */ /* 0x000fce0000000f00 */
.L_x_127:
[----:B------:R-:W-:Y:S05]  /*1ff0*/  BSYNC.RECONVERGENT B2 ;  /* 0x0000000000027941 */ /* 0x000fea0003800200 */
.L_x_126:
        /* <DEDUP_REMOVED lines=17> */
.L_x_129:
[----:B------:R-:W-:Y:S05]  /*2110*/  BSYNC.RECONVERGENT B2 ;  /* 0x0000000000027941 */ /* 0x000fea0003800200 */
.L_x_128:
        /* <DEDUP_REMOVED lines=18> */
.L_x_131:
[----:B------:R-:W-:Y:S05]  /*2240*/  BSYNC.RECONVERGENT B2 ;  /* 0x0000000000027941 */ /* 0x000fea0003800200 */
.L_x_130:
        /* <DEDUP_REMOVED lines=17> */
.L_x_133:
[----:B------:R-:W-:Y:S05]  /*2360*/  BSYNC.RECONVERGENT B2 ;  /* 0x0000000000027941 */ /* 0x000fea0003800200 */
.L_x_132:
        /* <DEDUP_REMOVED lines=18> */
.L_x_135:
[----:B------:R-:W-:Y:S05]  /*2490*/  BSYNC.RECONVERGENT B2 ;  /* 0x0000000000027941 */ /* 0x000fea0003800200 */
.L_x_134:
[----:B------:R0:W-:Y:S01]  /*24a0*/  STG.E desc[UR6][R8.64+0x1c], R15 ;  /* 0x00001c0f08007986 */ /* 0x0001e2000c101906 */
[----:B------:R-:W-:-:S07]  /*24b0*/  IADD3 R11, PT, PT, R11, 0x8, RZ ;  /* 0x000000080b0b7810 */ /* 0x000fce0007ffe0ff */
.L_x_119:
[----:B------:R-:W-:-:S13]  /*24c0*/  ISETP.NE.AND P0, PT, RZ, UR4, PT ;  /* 0x00000004ff007c0c */ /* 0x000fda000bf05270 */
[----:B------:R-:W-:Y:S05]  /*24d0*/  @!P0 EXIT ;  /* 0x000000000000894d */ /* 0x000fea0003800000 */
[----:B------:R-:W2:Y:S01]  /*24e0*/  LDCU UR5, c[0x0][0x388] ;  /* 0x00007100ff0577ac */ /* 0x000ea20008000800 */
[----:B------:R-:W-:Y:S02]  /*24f0*/  UISETP.GE.U32.AND UP0, UPT, UR4, 0x4, UPT ;  /* 0x000000040400788c */ /* 0x000fe4000bf06070 */
[----:B--2---:R-:W-:-:S07]  /*2500*/  ULOP3.LUT UR5, UR5, 0x3, URZ, 0xc0, !UPT ;  /* 0x0000000305057892 */ /* 0x004fce000f8ec0ff */
[----:B------:R-:W-:Y:S05]  /*2510*/  BRA.U !UP0, `(.L_x_136) ;  /* 0x0000000508307547 */ /* 0x000fea000b800000 */
[----:B------:R-:W-:Y:S01]  /*2520*/  IMAD.WIDE.U32 R6, R11, 0x4, R6 ;  /* 0x000000040b067825 */ /* 0x000fe200078e0006 */
[----:B------:R-:W2:Y:S04]  /*2530*/  LDCU UR4, c[0x0][0x380] ;  /* 0x00007000ff0477ac */ /* 0x000ea80008000800 */
[----:B01----:R-:W3:Y:S01]  /*2540*/  LDG.E R9, desc[UR6][R6.64] ;  /* 0x0000000606097981 */ /* 0x003ee2000c1e1900 */
[----:B------:R-:W0:Y:S01]  /*2550*/  MUFU.RCP R0, R3 ;  /* 0x0000000300007308 */ /* 0x000e220000001000 */
[----:B------:R-:W-:Y:S01]  /*2560*/  BSSY.RECONVERGENT B2, `(.L_x_137) ;  /* 0x000000e000027945 */ /* 0x000fe20003800200 */
[----:B0-----:R-:W-:-:S04]  /*2570*/  FFMA R13, -R3, R0, 1 ;  /* 0x3f800000030d7423 */ /* 0x001fc80000000100 */
[----:B------:R-:W-:Y:S01]  /*2580*/  FFMA R0, R0, R13, R0 ;  /* 0x0000000d00007223 */ /* 0x000fe20000000000 */
[----:B---3--:R-:W-:-:S04]  /*2590*/  FADD R9, R9, -R2 ;  /* 0x8000000209097221 */ /* 0x008fc80000000000 */
[----:B--2---:R-:W-:-:S04]  /*25a0*/  FMUL R10, R9, UR4 ;  /* 0x00000004090a7c20 */ /* 0x004fc80008400000 */
[----:B------:R-:W0:Y:S01]  /*25b0*/  FCHK P0, R10, R3 ;  /* 0x000000030a007302 */ /* 0x000e220000000000 */
[----:B------:R-:W-:-:S04]  /*25c0*/  FFMA R8, R0, R10, RZ ;  /* 0x0000000a00087223 */ /* 0x000fc800000000ff */
[----:B------:R-:W-:-:S04]  /*25d0*/  FFMA R9, -R3, R8, R10 ;  /* 0x0000000803097223 */ /* 0x000fc8000000010a */
[----:B------:R-:W-:Y:S01]  /*25e0*/  FFMA R9, R0, R9, R8 ;  /* 0x0000000900097223 */ /* 0x000fe20000000008 */
[----:B0-----:R-:W-:Y:S06]  /*25f0*/  @!P0 BRA `(.L_x_138) ;  /* 0x0000000000108947 */ /* 0x001fec0003800000 */
[----:B------:R-:W-:Y:S01]  /*2600*/  IMAD.MOV.U32 R0, RZ, RZ, R10 ;  /* 0x000000ffff007224 */ /* 0x000fe200078e000a */
[----:B------:R-:W-:-:S07]  /*2610*/  MOV R16, 0x2630 ;  /* 0x0000263000107802 */ /* 0x000fce0000000f00 */
[----:B------:R-:W-:Y:S05]  /*2620*/  CALL.REL.NOINC `($__internal_3_$__cuda_sm3x_div_rn_noftz_f32_slowpath) ;  /* 0x0000000400747944 */ /* 0x000fea0003c00000 */
[----:B------:R-:W-:-:S07]  /*2630*/  MOV R9, R13 ;  /* 0x0000000d00097202 */ /* 0x000fce0000000f00 */
.L_x_138:
[----:B------:R-:W-:Y:S05]  /*2640*/  BSYNC.RECONVERGENT B2 ;  /* 0x0000000000027941 */ /* 0x000fea0003800200 */
.L_x_137:
        /* <DEDUP_REMOVED lines=17> */
.L_x_140:
[----:B------:R-:W-:Y:S05]  /*2760*/  BSYNC.RECONVERGENT B2 ;  /* 0x0000000000027941 */ /* 0x000fea0003800200 */
.L_x_139:
        /* <DEDUP_REMOVED lines=18> */
.L_x_142:
[----:B------:R-:W-:Y:S05]  /*2890*/  BSYNC.RECONVERGENT B2 ;  /* 0x0000000000027941 */ /* 0x000fea0003800200 */
.L_x_141:
        /* <DEDUP_REMOVED lines=17> */
.L_x_144:
[----:B------:R-:W-:Y:S05]  /*29b0*/  BSYNC.RECONVERGENT B2 ;  /* 0x0000000000027941 */ /* 0x000fea0003800200 */
.L_x_143:
[----:B------:R2:W-:Y:S01]  /*29c0*/  STG.E desc[UR6][R6.64+0xc], R13 ;  /* 0x00000c0d06007986 */ /* 0x0005e2000c101906 */
[----:B------:R-:W-:-:S07]  /*29d0*/  VIADD R11, R11, 0x4 ;  /* 0x000000040b0b7836 */ /* 0x000fce0000000000 */
.L_x_136:
[----:B------:R-:W-:-:S13]  /*29e0*/  ISETP.NE.AND P0, PT, RZ, UR5, PT ;  /* 0x00000005ff007c0c */ /* 0x000fda000bf05270 */
[----:B------:R-:W-:Y:S05]  /*29f0*/  @!P0 EXIT ;  /* 0x000000000000894d */ /* 0x000fea0003800000 */
[----:B------:R-:W3:Y:S01]  /*2a00*/  LDCU.64 UR8, c[0x0][0x390] ;  /* 0x00007200ff0877ac */ /* 0x000ee20008000a00 */
[----:B------:R-:W-:Y:S01]  /*2a10*/  IMAD.WIDE.U32 R4, R11, 0x4, R4 ;  /* 0x000000040b047825 */ /* 0x000fe200078e0004 */
[----:B------:R-:W4:Y:S01]  /*2a20*/  LDCU UR10, c[0x0][0x380] ;  /* 0x00007000ff0a77ac */ /* 0x000f220008000800 */
[----:B------:R-:W-:Y:S01]  /*2a30*/  UIADD3 UR4, UPT, UPT, -UR5, URZ, URZ ;  /* 0x000000ff05047290 */ /* 0x000fe2000fffe1ff */
[----:B---3--:R-:W-:-:S04]  /*2a40*/  IADD3 R0, P0, PT, R4, UR8, RZ ;  /* 0x0000000804007c10 */ /* 0x008fc8000ff1e0ff */
[----:B01--4-:R-:W-:-:S09]  /*2a50*/  IADD3.X R9, PT, PT, R5, UR9, RZ, P0, !PT ;  /* 0x0000000905097c10 */ /* 0x013fd200087fe4ff */
.L_x_147:
[----:B0-----:R-:W-:Y:S02]  /*2a60*/  MOV R4, R0 ;  /* 0x0000000000047202 */ /* 0x001fe40000000f00 */
[----:B------:R-:W-:-:S05]  /*2a70*/  MOV R5, R9 ;  /* 0x0000000900057202 */ /* 0x000fca0000000f00 */
[----:B--2---:R-:W2:Y:S01]  /*2a80*/  LDG.E R7, desc[UR6][R4.64] ;  /* 0x0000000604077981 */ /* 0x004ea2000c1e1900 */
[----:B------:R-:W0:Y:S01]  /*2a90*/  MUFU.RCP R0, R3 ;  /* 0x0000000300007308 */ /* 0x000e220000001000 */
[----:B------:R-:W-:Y:S01]  /*2aa0*/  UIADD3 UR4, UPT, UPT, UR4, 0x1, URZ ;  /* 0x0000000104047890 */ /* 0x000fe2000fffe0ff */
[----:B------:R-:W-:Y:S03]  /*2ab0*/  BSSY.RECONVERGENT B2, `(.L_x_145) ;  /* 0x000000f000027945 */ /* 0x000fe60003800200 */
[----:B------:R-:W-:Y:S01]  /*2ac0*/  UISETP.NE.AND UP0, UPT, UR4, URZ, UPT ;  /* 0x000000ff0400728c */ /* 0x000fe2000bf05270 */
        /* <DEDUP_REMOVED lines=12> */
[----:B------:R-:W-:-:S07]  /*2b90*/  MOV R7, R13 ;  /* 0x0000000d00077202 */ /* 0x000fce0000000f00 */
.L_x_146:
[----:B------:R-:W-:Y:S05]  /*2ba0*/  BSYNC.RECONVERGENT B2 ;  /* 0x0000000000027941 */ /* 0x000fea0003800200 */
.L_x_145:
[----:B------:R0:W-:Y:S01]  /*2bb0*/  STG.E desc[UR6][R4.64], R7 ;  /* 0x0000000704007986 */ /* 0x0001e2000c101906 */
[----:B------:R-:W-:-:S04]  /*2bc0*/  IADD3 R0, P0, PT, R4, 0x4, RZ ;  /* 0x0000000404007810 */ /* 0x000fc80007f1e0ff */
[----:B------:R-:W-:Y:S01]  /*2bd0*/  IADD3.X R9, PT, PT, RZ, R5, RZ, P0, !PT ;  /* 0x00000005ff097210 */ /* 0x000fe200007fe4ff */
[----:B------:R-:W-:Y:S08]  /*2be0*/  BRA.U UP0, `(.L_x_147) ;  /* 0xfffffffd009c7547 */ /* 0x000ff0000b83ffff */
[----:B------:R-:W-:Y:S05]  /*2bf0*/  EXIT ;  /* 0x000000000000794d */ /* 0x000fea0003800000 */
        .weak           $__internal_3_$__cuda_sm3x_div_rn_noftz_f32_slowpath
        .type           $__internal_3_$__cuda_sm3x_div_rn_noftz_f32_slowpath,@function
        .size           $__internal_3_$__cuda_sm3x_div_rn_noftz_f32_slowpath,(.L_x_163 - $__internal_3_$__cuda_sm3x_div_rn_noftz_f32_slowpath)
$__internal_3_$__cuda_sm3x_div_rn_noftz_f32_slowpath:
[----:B------:R-:W-:Y:S01]  /*2c00*/  SHF.R.U32.HI R14, RZ, 0x17, R3 ;  /* 0x00000017ff0e7819 */ /* 0x000fe20000011603 */
[----:B------:R-:W-:Y:S01]  /*2c10*/  BSSY.RECONVERGENT B0, `(.L_x_148) ;  /* 0x0000063000007945 */ /* 0x000fe20003800200 */
[----:B------:R-:W-:Y:S02]  /*2c20*/  SHF.R.U32.HI R15, RZ, 0x17, R0 ;  /* 0x00000017ff0f7819 */ /* 0x000fe40000011600 */
[----:B------:R-:W-:Y:S02]  /*2c30*/  LOP3.LUT R14, R14, 0xff, RZ, 0xc0, !PT ;  /* 0x000000ff0e0e7812 */ /* 0x000fe400078ec0ff */
[----:B------:R-:W-:Y:S02]  /*2c40*/  LOP3.LUT R15, R15, 0xff, RZ, 0xc0, !PT ;  /* 0x000000ff0f0f7812 */ /* 0x000fe400078ec0ff */
[----:B------:R-:W-:Y:S01]  /*2c50*/  MOV R17, R3 ;  /* 0x0000000300117202 */ /* 0x000fe20000000f00 */
[----:B------:R-:W-:Y:S01]  /*2c60*/  VIADD R19, R14, 0xffffffff ;  /* 0xffffffff0e137836 */ /* 0x000fe20000000000 */
[----:B------:R-:W-:-:S04]  /*2c70*/  IADD3 R18, PT, PT, R15, -0x1, RZ ;  /* 0xffffffff0f127810 */ /* 0x000fc80007ffe0ff */
[----:B------:R-:W-:-:S04]  /*2c80*/  ISETP.GT.U32.AND P0, PT, R19, 0xfd, PT ;  /* 0x000000fd1300780c */ /* 0x000fc80003f04070 */
[----:B------:R-:W-:-:S13]  /*2c90*/  ISETP.GT.U32.OR P0, PT, R18, 0xfd, P0 ;  /* 0x000000fd1200780c */ /* 0x000fda0000704470 */
[----:B------:R-:W-:Y:S01]  /*2ca0*/  @!P0 MOV R13, RZ ;  /* 0x000000ff000d8202 */ /* 0x000fe20000000f00 */
        /* <DEDUP_REMOVED lines=19> */
[----:B------:R-:W-:Y:S01]  /*2de0*/  @P0 MOV R13, RZ ;  /* 0x000000ff000d0202 */ /* 0x000fe20000000f00 */
[----:B------:R-:W-:Y:S01]  /*2df0*/  @!P0 FFMA R0, R0, 1.84467440737095516160e+19, RZ ;  /* 0x5f80000000008823 */ /* 0x000fe200000000ff */
[----:B------:R-:W-:Y:S01]  /*2e00*/  @!P0 MOV R13, 0xffffffc0 ;  /* 0xffffffc0000d8802 */ /* 0x000fe20000000f00 */
[----:B------:R-:W-:-:S04]  /*2e10*/  @!P1 FFMA R17, R3, 1.84467440737095516160e+19, RZ ;  /* 0x5f80000003119823 */ /* 0x000fc800000000ff */
[----:B------:R-:W-:-:S07]  /*2e20*/  @!P1 VIADD R13, R13, 0x40 ;  /* 0x000000400d0d9836 */ /* 0x000fce0000000000 */
.L_x_149:
[----:B------:R-:W-:Y:S01]  /*2e30*/  LEA R18, R14, 0xc0800000, 0x17 ;  /* 0xc08000000e127811 */ /* 0x000fe200078eb8ff */
[----:B------:R-:W-:Y:S01]  /*2e40*/  BSSY.RECONVERGENT B1, `(.L_x_154) ;  /* 0x0000036000017945 */ /* 0x000fe20003800200 */
[----:B------:R-:W-:Y:S02]  /*2e50*/  IADD3 R15, PT, PT, R15, -0x7f, RZ ;  /* 0xffffff810f0f7810 */ /* 0x000fe40007ffe0ff */
[----:B------:R-:W-:-:S03]  /*2e60*/  IADD3 R20, PT, PT, -R18, R17, RZ ;  /* 0x0000001112147210 */ /* 0x000fc60007ffe1ff */
[C---:B------:R-:W-:Y:S01]  /*2e70*/  IMAD R0, R15.reuse, -0x800000, R0 ;  /* 0xff8000000f007824 */ /* 0x040fe200078e0200 */
[----:B------:R0:W1:Y:S01]  /*2e80*/  MUFU.RCP R18, R20 ;  /* 0x0000001400127308 */ /* 0x0000620000001000 */
[----:B------:R-:W-:Y:S01]  /*2e90*/  FADD.FTZ R19, -R20, -RZ ;  /* 0x800000ff14137221 */ /* 0x000fe20000010100 */
[----:B0-----:R-:W-:-:S04]  /*2ea0*/  IADD3 R20, PT, PT, R15, 0x7f, -R14 ;  /* 0x0000007f0f147810 */ /* 0x001fc80007ffe80e */
[----:B------:R-:W-:Y:S01]  /*2eb0*/  IADD3 R13, PT, PT, R20, R13, RZ ;  /* 0x0000000d140d7210 */ /* 0x000fe20007ffe0ff */
        /* <DEDUP_REMOVED lines=8> */
[----:B------:R-:W-:-:S04]  /*2f40*/  LOP3.LUT R14, R14, 0xff, RZ, 0xc0, !PT ;  /* 0x000000ff0e0e7812 */ /* 0x000fc800078ec0ff */
[----:B------:R-:W-:-:S04]  /*2f50*/  IADD3 R14, PT, PT, R14, R13, RZ ;  /* 0x0000000d0e0e7210 */ /* 0x000fc80007ffe0ff */
[----:B------:R-:W-:-:S04]  /*2f60*/  IADD3 R15, PT, PT, R14, -0x1, RZ ;  /* 0xffffffff0e0f7810 */ /* 0x000fc80007ffe0ff */
        /* <DEDUP_REMOVED lines=10> */
[C---:B------:R-:W-:Y:S01]  /*3010*/  VIADD R20, R14.reuse, 0x20 ;  /* 0x000000200e147836 */ /* 0x040fe20000000000 */
[C---:B------:R-:W-:Y:S02]  /*3020*/  ISETP.NE.AND P3, PT, R14.reuse, RZ, PT ;  /* 0x000000ff0e00720c */ /* 0x040fe40003f65270 */
[C---:B------:R-:W-:Y:S02]  /*3030*/  ISETP.NE.AND P1, PT, R14.reuse, RZ, PT ;  /* 0x000000ff0e00720c */ /* 0x040fe40003f25270 */
[----:B------:R-:W-:Y:S01]  /*3040*/  LOP3.LUT R15, R13, 0x7fffff, RZ, 0xc0, !PT ;  /* 0x007fffff0d0f7812 */ /* 0x000fe200078ec0ff */
[CCC-:B------:R-:W-:Y:S01]  /*3050*/  FFMA.RP R13, R17.reuse, R19.reuse, R18.reuse ;  /* 0x00000013110d7223 */ /* 0x1c0fe20000008012 */
[----:B------:R-:W-:Y:S01]  /*3060*/  FFMA.RM R18, R17, R19, R18 ;  /* 0x0000001311127223 */ /* 0x000fe20000004012 */
[----:B------:R-:W-:Y:S02]  /*3070*/  IADD3 R14, PT, PT, -R14, RZ, RZ ;  /* 0x000000ff0e0e7210 */ /* 0x000fe40007ffe1ff */
        /* <DEDUP_REMOVED lines=10> */
[----:B------:R-:W-:-:S04]  /*3120*/  LOP3.LUT R13, R13, R14, RZ, 0xc0, !PT ;  /* 0x0000000e0d0d7212 */ /* 0x000fc800078ec0ff */
[----:B------:R-:W-:-:S04]  /*3130*/  IADD3 R13, PT, PT, R18, R13, RZ ;  /* 0x0000000d120d7210 */ /* 0x000fc80007ffe0ff */
[----:B------:R-:W-:Y:S01]  /*3140*/  LOP3.LUT R0, R13, R0, RZ, 0xfc, !PT ;  /* 0x000000000d007212 */ /* 0x000fe200078efcff */
[----:B------:R-:W-:Y:S06]  /*3150*/  BRA `(.L_x_157) ;  /* 0x0000000000107947 */ /* 0x000fec0003800000 */
.L_x_156:
[----:B------:R-:W-:-:S04]  /*3160*/  LOP3.LUT R0, R0, 0x80000000, RZ, 0xc0, !PT ;  /* 0x8000000000007812 */ /* 0x000fc800078ec0ff */
[----:B------:R-:W-:Y:S01]  /*3170*/  LOP3.LUT R0, R0, 0x7f800000, RZ, 0xfc, !PT ;  /* 0x7f80000000007812 */ /* 0x000fe200078efcff */
[----:B------:R-:W-:Y:S06]  /*3180*/  BRA `(.L_x_157) ;  /* 0x0000000000047947 */ /* 0x000fec0003800000 */
.L_x_155:
[----:B------:R-:W-:-:S07]  /*3190*/  LEA R0, R13, R0, 0x17 ;  /* 0x000000000d007211 */ /* 0x000fce00078eb8ff */
.L_x_157:
[----:B------:R-:W-:Y:S05]  /*31a0*/  BSYNC.RECONVERGENT B1 ;  /* 0x0000000000017941 */ /* 0x000fea0003800200 */
.L_x_154:
[----:B------:R-:W-:Y:S05]  /*31b0*/  BRA `(.L_x_158) ;  /* 0x0000000000207947 */ /* 0x000fea0003800000 */
.L_x_153:
[----:B------:R-:W-:-:S04]  /*31c0*/  LOP3.LUT R0, R17, 0x80000000, R0, 0x48, !PT ;  /* 0x8000000011007812 */ /* 0x000fc800078e4800 */
[----:B------:R-:W-:Y:S01]  /*31d0*/  LOP3.LUT R0, R0, 0x7f800000, RZ, 0xfc, !PT ;  /* 0x7f80000000007812 */ /* 0x000fe200078efcff */
[----:B------:R-:W-:Y:S06]  /*31e0*/  BRA `(.L_x_158) ;  /* 0x0000000000147947 */ /* 0x000fec0003800000 */
.L_x_152:
[----:B------:R-:W-:Y:S01]  /*31f0*/  LOP3.LUT R0, R17, 0x80000000, R0, 0x48, !PT ;  /* 0x8000000011007812 */ /* 0x000fe200078e4800 */
[----:B------:R-:W-:Y:S06]  /*3200*/  BRA `(.L_x_158) ;  /* 0x00000000000c7947 */ /* 0x000fec0003800000 */
.L_x_151:
[----:B------:R-:W0:Y:S01]  /*3210*/  MUFU.RSQ R0, -QNAN ;  /* 0xffc0000000007908 */ /* 0x000e220000001400 */
[----:B------:R-:W-:Y:S05]  /*3220*/  BRA `(.L_x_158) ;  /* 0x0000000000047947 */ /* 0x000fea0003800000 */
.L_x_150:
[----:B------:R-:W-:-:S07]  /*3230*/  FADD.FTZ R0, R0, R3 ;  /* 0x0000000300007221 */ /* 0x000fce0000010000 */
.L_x_158:
[----:B------:R-:W-:Y:S05]  /*3240*/  BSYNC.RECONVERGENT B0 ;  /* 0x0000000000007941 */ /* 0x000fea0003800200 */
.L_x_148:
[----:B------:R-:W-:Y:S01]  /*3250*/  HFMA2 R17, -RZ, RZ, 0, 0 ;  /* 0x00000000ff117431 */ /* 0x000fe200000001ff */
[----:B0-----:R-:W-:-:S03]  /*3260*/  MOV R13, R0 ;  /* 0x00000000000d7202 */ /* 0x001fc60000000f00 */
[----:B------:R-:W-:Y:S05]  /*3270*/  RET.REL.NODEC R16 `(_Z5scalefiiPfi) ;  /* 0xffffffcc10607950 */ /* 0x000fea0003c3ffff */
.L_x_159:
        /* <DEDUP_REMOVED lines=16> */
.L_x_163:


//--------------------- .nv.shared.reserved.0     --------------------------
	.section	.nv.shared.reserved.0,"aw",@nobits
	.weak		__nv_reservedSMEM_offset_0_alias
	.size		__nv_reservedSMEM_offset_0_alias, 0, 64
	.other		__nv_reservedSMEM_offset_0_alias,@"STO_CUDA_RESERVED_SHARED STV_DEFAULT"
__nv_reservedSMEM_offset_0_alias:
	.zero		0
	.zero		64


//--------------------- .nv.constant0._Z6get_miiiiPfiS_iS_iS_S_i --------------------------
	.section	.nv.constant0._Z6get_miiiiPfiS_iS_iS_S_i,"a",@progbits
	.sectionflags	@""
	.align	4
.nv.constant0._Z6get_miiiiPfiS_iS_iS_S_i:
	.zero		980


//--------------------- .nv.constant0._Z11get_entropyiiiPfiS_ --------------------------
	.section	.nv.constant0._Z11get_entropyiiiPfiS_,"a",@progbits
	.sectionflags	@""
	.align	4
.nv.constant0._Z11get_entropyiiiPfiS_:
	.zero		936


//--------------------- .nv.constant0._Z14get_bin_scoresiiiPfiiS_iS_i --------------------------
	.section	.nv.constant0._Z14get_bin_scoresiiiPfiiS_iS_i,"a",@progbits
	.sectionflags	@""
	.align	4
.nv.constant0._Z14get_bin_scoresiiiPfiiS_iS_i:
	.zero		956


//--------------------- .nv.constant0._Z5scalefiiPfi --------------------------
	.section	.nv.constant0._Z5scalefiiPfi,"a",@progbits
	.sectionflags	@""
	.align	4
.nv.constant0._Z5scalefiiPfi:
	.zero		924


//--------------------- SYMBOLS --------------------------

	.type		.nv.reservedSmem.offset0,@object
	.size		.nv.reservedSmem.offset0,0x4
